// auto-generated by cutlass_sweep.gemm — config: {"arch": "sm_100", "cluster_m": 2, "cluster_n": 2, "dtype": "int8", "stages": 4, "tile_k": 64, "tile_m": 256, "tile_n": 64}
#include "cutlass/cutlass.h"
#include "cutlass/gemm/collective/collective_builder.hpp"
#include "cutlass/gemm/device/gemm_universal_adapter.h"
#include "cutlass/gemm/kernel/gemm_universal.hpp"
#include "cutlass/epilogue/collective/collective_builder.hpp"

using ElemA = int8_t;
using ElemB = int8_t;
using ElemCD = int8_t;
using Acc  = int32_t;
using TileShape    = cute::Shape<cute::_256, cute::_64, cute::_64>;
using ClusterShape = cute::Shape<cute::_2, cute::_2, cute::_1>;

using CollectiveEpilogue = typename cutlass::epilogue::collective::CollectiveBuilder<
    cutlass::arch::Sm100, cutlass::arch::OpClassTensorOp,
    TileShape, ClusterShape,
    cutlass::epilogue::collective::EpilogueTileAuto,
    Acc, Acc,
    ElemCD, cutlass::layout::RowMajor, 128 / cutlass::sizeof_bits<ElemCD>::value,
    ElemCD, cutlass::layout::RowMajor, 128 / cutlass::sizeof_bits<ElemCD>::value,
    cutlass::epilogue::collective::EpilogueScheduleAuto
  >::CollectiveOp;

using CollectiveMainloop = typename cutlass::gemm::collective::CollectiveBuilder<
    cutlass::arch::Sm100, cutlass::arch::OpClassTensorOp,
    ElemA, cutlass::layout::RowMajor, 128 / cutlass::sizeof_bits<ElemA>::value,
    ElemB, cutlass::layout::ColumnMajor, 128 / cutlass::sizeof_bits<ElemB>::value,
    Acc,
    TileShape, ClusterShape,
    cutlass::gemm::collective::StageCount<4>,
    cutlass::gemm::collective::KernelScheduleAuto
  >::CollectiveOp;

using GemmKernel = cutlass::gemm::kernel::GemmUniversal<
    cute::Shape<int,int,int,int>,
    CollectiveMainloop,
    CollectiveEpilogue
>;
using Gemm = cutlass::gemm::device::GemmUniversalAdapter<GemmKernel>;

// Force the device kernel symbol into the cubin without needing a host main.
auto* _anchor = &cutlass::device_kernel<GemmKernel>;


// ===== COMPILED SASS (sm_100a) =====

	.target	sm_100a

	.elftype	@"ET_EXEC"


//--------------------- .note.nv.tkinfo           --------------------------
	.section	.note.nv.tkinfo,"",@"SHT_NOTE"
	.sectionflags	@"SHF_NOTE_NV_TKINFO"
	.tkinfo
        /*0018*/ 	.word	0x00000002
        /*0030*/ 	.string	""
        /*0030*/ 	.string	"ptxas"
        /*0030*/ 	.string	"Cuda compilation tools, release 13.0, V13.0.88"
        /*0030*/ 	.string	"Build cuda_13.0.r13.0/compiler.36424714_0"
        /*0030*/ 	.string	"-arch sm_100a -m 64 "



//--------------------- .note.nv.cuinfo           --------------------------
	.section	.note.nv.cuinfo,"",@"SHT_NOTE"
	.sectionflags	@"SHF_NOTE_NV_CUINFO"
        /*0018*/ 	.short	0x0002
        /*001a*/ 	.short	0x0064
        /*001c*/ 	.short	0x0082
	.zero		2


//--------------------- .nv.info                  --------------------------
	.section	.nv.info,"",@"SHT_CUDA_INFO"
	.align	4


	//----- nvinfo : EIATTR_REGCOUNT
	.align		4
        /*0000*/ 	.byte	0x04, 0x2f
        /*0002*/ 	.short	(.L_19 - .L_18)
	.align		4
.L_18:
        /*0004*/ 	.word	index@(_ZN7cutlass13device_kernelINS_4gemm6kernel13GemmUniversalIN4cute5tupleIJiiiiEEENS1_10collective13CollectiveMmaINS1_35MainloopSm100TmaUmmaWarpSpecializedILi4ELi2ELi4ENS5_IJNS4_1CILi2EEESB_NSA_ILi1EEEEEEEENS5_IJNSA_ILi256EEENSA_ILi64EEESG_EEEaNS5_IJlSC_lEEEaSI_NS4_8TiledMMAINS4_8MMA_AtomIJNS4_21SM100_MMA_S8_2x1SM_SSIaaiLi256ELi64ELNS4_4UMMA5MajorE0ELSN_0ELNSM_8SaturateE0EEEEEENS4_6LayoutINS5_IJSC_SC_SC_EEENS5_IJNSA_ILi0EEEST_ST_EEEEENS5_IJNS4_10UnderscoreESW_SW_EEEEENS4_28SM100_TMA_2SM_LOAD_MULTICASTENS4_14ComposedLayoutINS4_7SwizzleILi2ELi4ELi3EEENS4_18smem_ptr_flag_bitsILi8EEENSR_INS5_IJNSA_ILi8EEESG_EEENS5_IJSG_SC_EEEEEEEvNS4_8identityENS4_18SM100_TMA_2SM_LOADES19_vS1A_EENS_8epilogue10collective18CollectiveEpilogueINS1D_23Sm100TmaWarpSpecializedILi1ELi1ELi64ELb0ELb0EEEJNS5_IJNSA_ILi128EEESG_SG_EEENS5_IJNSR_IS1I_SC_EENSR_ISG_SC_EEEEEaSI_aSI_NS1D_6fusion15FusionCallbacksIS1H_NS1N_17LinearCombinationIaiaiLNS_15FloatRoundStyleE2EEES1J_S1M_JEEENS4_5SM1004TMEM4LOAD26SM100_TMEM_LOAD_32dp32b64xENS4_13SM90_TMA_LOADES19_NS4_39AutoVectorizingCopyWithAssumedAlignmentILi128EEENS4_14SM90_TMA_STOREES19_S1Z_S1Z_EEEvvEEEEvNT_6ParamsE)
        /*0008*/ 	.word	0x0000009d


	//----- nvinfo : EIATTR_FRAME_SIZE
	.align		4
.L_19:
        /*000c*/ 	.byte	0x04, 0x11
        /*000e*/ 	.short	(.L_21 - .L_20)
	.align		4
.L_20:
        /*0010*/ 	.word	index@($__internal_2_$__cuda_sm10x_tcgen05_guardrail_trap_unallocated_columns_being_dealloced)
        /*0014*/ 	.word	0x00000000


	//----- nvinfo : EIATTR_FRAME_SIZE
	.align		4
.L_21:
        /*0018*/ 	.byte	0x04, 0x11
        /*001a*/ 	.short	(.L_23 - .L_22)
	.align		4
.L_22:
        /*001c*/ 	.word	index@($__internal_1_$__cuda_sm10x_tcgen05_guardrail_trap_phase_invalid_during_alloc)
        /*0020*/ 	.word	0x00000000


	//----- nvinfo : EIATTR_FRAME_SIZE
	.align		4
.L_23:
        /*0024*/ 	.byte	0x04, 0x11
        /*0026*/ 	.short	(.L_25 - .L_24)
	.align		4
.L_24:
        /*0028*/ 	.word	index@($__internal_0_$__cuda_sm10x_tcgen05_guardrail_trap_col_being_dealloced_not_returned_by_alloc)
        /*002c*/ 	.word	0x00000000


	//----- nvinfo : EIATTR_FRAME_SIZE
	.align		4
.L_25:
        /*0030*/ 	.byte	0x04, 0x11
        /*0032*/ 	.short	(.L_27 - .L_26)
	.align		4
.L_26:
        /*0034*/ 	.word	index@(_ZN7cutlass13device_kernelINS_4gemm6kernel13GemmUniversalIN4cute5tupleIJiiiiEEENS1_10collective13CollectiveMmaINS1_35MainloopSm100TmaUmmaWarpSpecializedILi4ELi2ELi4ENS5_IJNS4_1CILi2EEESB_NSA_ILi1EEEEEEEENS5_IJNSA_ILi256EEENSA_ILi64EEESG_EEEaNS5_IJlSC_lEEEaSI_NS4_8TiledMMAINS4_8MMA_AtomIJNS4_21SM100_MMA_S8_2x1SM_SSIaaiLi256ELi64ELNS4_4UMMA5MajorE0ELSN_0ELNSM_8SaturateE0EEEEEENS4_6LayoutINS5_IJSC_SC_SC_EEENS5_IJNSA_ILi0EEEST_ST_EEEEENS5_IJNS4_10UnderscoreESW_SW_EEEEENS4_28SM100_TMA_2SM_LOAD_MULTICASTENS4_14ComposedLayoutINS4_7SwizzleILi2ELi4ELi3EEENS4_18smem_ptr_flag_bitsILi8EEENSR_INS5_IJNSA_ILi8EEESG_EEENS5_IJSG_SC_EEEEEEEvNS4_8identityENS4_18SM100_TMA_2SM_LOADES19_vS1A_EENS_8epilogue10collective18CollectiveEpilogueINS1D_23Sm100TmaWarpSpecializedILi1ELi1ELi64ELb0ELb0EEEJNS5_IJNSA_ILi128EEESG_SG_EEENS5_IJNSR_IS1I_SC_EENSR_ISG_SC_EEEEEaSI_aSI_NS1D_6fusion15FusionCallbacksIS1H_NS1N_17LinearCombinationIaiaiLNS_15FloatRoundStyleE2EEES1J_S1M_JEEENS4_5SM1004TMEM4LOAD26SM100_TMEM_LOAD_32dp32b64xENS4_13SM90_TMA_LOADES19_NS4_39AutoVectorizingCopyWithAssumedAlignmentILi128EEENS4_14SM90_TMA_STOREES19_S1Z_S1Z_EEEvvEEEEvNT_6ParamsE)
        /*0038*/ 	.word	0x00000000


	//----- nvinfo : EIATTR_MIN_STACK_SIZE
	.align		4
.L_27:
        /*003c*/ 	.byte	0x04, 0x12
        /*003e*/ 	.short	(.L_29 - .L_28)
	.align		4
.L_28:
        /*0040*/ 	.word	index@(_ZN7cutlass13device_kernelINS_4gemm6kernel13GemmUniversalIN4cute5tupleIJiiiiEEENS1_10collective13CollectiveMmaINS1_35MainloopSm100TmaUmmaWarpSpecializedILi4ELi2ELi4ENS5_IJNS4_1CILi2EEESB_NSA_ILi1EEEEEEEENS5_IJNSA_ILi256EEENSA_ILi64EEESG_EEEaNS5_IJlSC_lEEEaSI_NS4_8TiledMMAINS4_8MMA_AtomIJNS4_21SM100_MMA_S8_2x1SM_SSIaaiLi256ELi64ELNS4_4UMMA5MajorE0ELSN_0ELNSM_8SaturateE0EEEEEENS4_6LayoutINS5_IJSC_SC_SC_EEENS5_IJNSA_ILi0EEEST_ST_EEEEENS5_IJNS4_10UnderscoreESW_SW_EEEEENS4_28SM100_TMA_2SM_LOAD_MULTICASTENS4_14ComposedLayoutINS4_7SwizzleILi2ELi4ELi3EEENS4_18smem_ptr_flag_bitsILi8EEENSR_INS5_IJNSA_ILi8EEESG_EEENS5_IJSG_SC_EEEEEEEvNS4_8identityENS4_18SM100_TMA_2SM_LOADES19_vS1A_EENS_8epilogue10collective18CollectiveEpilogueINS1D_23Sm100TmaWarpSpecializedILi1ELi1ELi64ELb0ELb0EEEJNS5_IJNSA_ILi128EEESG_SG_EEENS5_IJNSR_IS1I_SC_EENSR_ISG_SC_EEEEEaSI_aSI_NS1D_6fusion15FusionCallbacksIS1H_NS1N_17LinearCombinationIaiaiLNS_15FloatRoundStyleE2EEES1J_S1M_JEEENS4_5SM1004TMEM4LOAD26SM100_TMEM_LOAD_32dp32b64xENS4_13SM90_TMA_LOADES19_NS4_39AutoVectorizingCopyWithAssumedAlignmentILi128EEENS4_14SM90_TMA_STOREES19_S1Z_S1Z_EEEvvEEEEvNT_6ParamsE)
        /*0044*/ 	.word	0x00000000
.L_29:


//--------------------- .nv.compat                --------------------------
	.section	.nv.compat,"",@"SHT_CUDA_COMPAT_INFO"
	.align	4
        /*0000*/ 	.byte	0x02, 0x09, 0x01, 0x00, 0x02, 0x02, 0x03, 0x00, 0x02, 0x05, 0x06, 0x00, 0x03, 0x07, 0x01, 0x01
        /*0010*/ 	.byte	0x02, 0x03, 0x01, 0x00, 0x02, 0x06, 0x01, 0x00, 0x04, 0x0b, 0x08, 0x00, 0x01, 0x00, 0x00, 0x00
        /*0020*/ 	.byte	0x00, 0x00, 0x00, 0x00


//--------------------- .nv.info._ZN7cutlass13device_kernelINS_4gemm6kernel13GemmUniversalIN4cute5tupleIJiiiiEEENS1_10collective13CollectiveMmaINS1_35MainloopSm100TmaUmmaWarpSpecializedILi4ELi2ELi4ENS5_IJNS4_1CILi2EEESB_NSA_ILi1EEEEEEEENS5_IJNSA_ILi256EEENSA_ILi64EEESG_EEEaNS5_IJlSC_lEEEaSI_NS4_8TiledMMAINS4_8MMA_AtomIJNS4_21SM100_MMA_S8_2x1SM_SSIaaiLi256ELi64ELNS4_4UMMA5MajorE0ELSN_0ELNSM_8SaturateE0EEEEEENS4_6LayoutINS5_IJSC_SC_SC_EEENS5_IJNSA_ILi0EEEST_ST_EEEEENS5_IJNS4_10UnderscoreESW_SW_EEEEENS4_28SM100_TMA_2SM_LOAD_MULTICASTENS4_14ComposedLayoutINS4_7SwizzleILi2ELi4ELi3EEENS4_18smem_ptr_flag_bitsILi8EEENSR_INS5_IJNSA_ILi8EEESG_EEENS5_IJSG_SC_EEEEEEEvNS4_8identityENS4_18SM100_TMA_2SM_LOADES19_vS1A_EENS_8epilogue10collective18CollectiveEpilogueINS1D_23Sm100TmaWarpSpecializedILi1ELi1ELi64ELb0ELb0EEEJNS5_IJNSA_ILi128EEESG_SG_EEENS5_IJNSR_IS1I_SC_EENSR_ISG_SC_EEEEEaSI_aSI_NS1D_6fusion15FusionCallbacksIS1H_NS1N_17LinearCombinationIaiaiLNS_15FloatRoundStyleE2EEES1J_S1M_JEEENS4_5SM1004TMEM4LOAD26SM100_TMEM_LOAD_32dp32b64xENS4_13SM90_TMA_LOADES19_NS4_39AutoVectorizingCopyWithAssumedAlignmentILi128EEENS4_14SM90_TMA_STOREES19_S1Z_S1Z_EEEvvEEEEvNT_6ParamsE --------------------------
	.section	.nv.info._ZN7cutlass13device_kernelINS_4gemm6kernel13GemmUniversalIN4cute5tupleIJiiiiEEENS1_10collective13CollectiveMmaINS1_35MainloopSm100TmaUmmaWarpSpecializedILi4ELi2ELi4ENS5_IJNS4_1CILi2EEESB_NSA_ILi1EEEEEEEENS5_IJNSA_ILi256EEENSA_ILi64EEESG_EEEaNS5_IJlSC_lEEEaSI_NS4_8TiledMMAINS4_8MMA_AtomIJNS4_21SM100_MMA_S8_2x1SM_SSIaaiLi256ELi64ELNS4_4UMMA5MajorE0ELSN_0ELNSM_8SaturateE0EEEEEENS4_6LayoutINS5_IJSC_SC_SC_EEENS5_IJNSA_ILi0EEEST_ST_EEEEENS5_IJNS4_10UnderscoreESW_SW_EEEEENS4_28SM100_TMA_2SM_LOAD_MULTICASTENS4_14ComposedLayoutINS4_7SwizzleILi2ELi4ELi3EEENS4_18smem_ptr_flag_bitsILi8EEENSR_INS5_IJNSA_ILi8EEESG_EEENS5_IJSG_SC_EEEEEEEvNS4_8identityENS4_18SM100_TMA_2SM_LOADES19_vS1A_EENS_8epilogue10collective18CollectiveEpilogueINS1D_23Sm100TmaWarpSpecializedILi1ELi1ELi64ELb0ELb0EEEJNS5_IJNSA_ILi128EEESG_SG_EEENS5_IJNSR_IS1I_SC_EENSR_ISG_SC_EEEEEaSI_aSI_NS1D_6fusion15FusionCallbacksIS1H_NS1N_17LinearCombinationIaiaiLNS_15FloatRoundStyleE2EEES1J_S1M_JEEENS4_5SM1004TMEM4LOAD26SM100_TMEM_LOAD_32dp32b64xENS4_13SM90_TMA_LOADES19_NS4_39AutoVectorizingCopyWithAssumedAlignmentILi128EEENS4_14SM90_TMA_STOREES19_S1Z_S1Z_EEEvvEEEEvNT_6ParamsE,"",@"SHT_CUDA_INFO"
	.sectionflags	@""
	.align	4


	//----- nvinfo : EIATTR_CUDA_API_VERSION
	.align		4
        /*0000*/ 	.byte	0x04, 0x37
        /*0002*/ 	.short	(.L_31 - .L_30)
.L_30:
        /*0004*/ 	.word	0x00000082


	//----- nvinfo : EIATTR_KPARAM_INFO
	.align		4
.L_31:
        /*0008*/ 	.byte	0x04, 0x17
        /*000a*/ 	.short	(.L_33 - .L_32)
.L_32:
        /*000c*/ 	.word	0x00000000
        /*0010*/ 	.short	0x0000
        /*0012*/ 	.short	0x0000
        /*0014*/ 	.byte	0x00, 0xf0, 0x01, 0x20


	//----- nvinfo : EIATTR_AT_ENTRY_FRAGMENTS
	.align		4
.L_33:
        /*0018*/ 	.byte	0x04, 0x4f
        /*001a*/ 	.short	(.L_35 - .L_34)


	//   ....[0]....
.L_34:
        /*001c*/ 	.word	0x00000007


	//----- nvinfo : EIATTR_RESERVED_SMEM_USED
	.align		4
.L_35:
        /*0020*/ 	.byte	0x01, 0x41
	.zero		2


	//----- nvinfo : EIATTR_SPARSE_MMA_MASK
	.align		4
        /*0024*/ 	.byte	0x03, 0x50
        /*0026*/ 	.short	0x0000


	//----- nvinfo : EIATTR_TCGEN05_2CTA_USED
	.align		4
        /*0028*/ 	.byte	0x01, 0x52
	.zero		2


	//----- nvinfo : EIATTR_MAXREG_COUNT
	.align		4
        /*002c*/ 	.byte	0x03, 0x1b
        /*002e*/ 	.short	0x00ff


	//----- nvinfo : EIATTR_NUM_BARRIERS
	.align		4
        /*0030*/ 	.byte	0x02, 0x4c
        /*0032*/ 	.byte	0x07
	.zero		1


	//----- nvinfo : EIATTR_EXTERNS
	.align		4
        /*0034*/ 	.byte	0x04, 0x0f
        /*0036*/ 	.short	(.L_37 - .L_36)


	//   ....[0]....
	.align		4
.L_36:
        /*0038*/ 	.word	index@(__assertfail)


	//----- nvinfo : EIATTR_MERCURY_ISA_VERSION
	.align		4
.L_37:
        /*003c*/ 	.byte	0x03, 0x5f
        /*003e*/ 	.short	0x0101


	//----- nvinfo : EIATTR_INT_WARP_WIDE_INSTR_OFFSETS
	.align		4
        /*0040*/ 	.byte	0x04, 0x31
        /*0042*/ 	.short	(.L_39 - .L_38)


	//   ....[0]....
.L_38:
        /*0044*/ 	.word	0x00000d00


	//   ....[1]....
        /*0048*/ 	.word	0x00000da0


	//   ....[2]....
        /*004c*/ 	.word	0x00004160


	//   ....[3]....
        /*0050*/ 	.word	0x00004190


	//   ....[4]....
        /*0054*/ 	.word	0x000041b0


	//   ....[5]....
        /*0058*/ 	.word	0x00004ce0


	//   ....[6]....
        /*005c*/ 	.word	0x00004d90


	//----- nvinfo : EIATTR_COOP_GROUP_MASK_REGIDS
	.align		4
.L_39:
        /*0060*/ 	.byte	0x04, 0x29
        /*0062*/ 	.short	(.L_41 - .L_40)


	//   ....[0]....
.L_40:
        /*0064*/ 	.word	0xffffffff


	//   ....[1]....
        /*0068*/ 	.word	0xffffffff


	//   ....[2]....
        /*006c*/ 	.word	0xffffffff


	//   ....[3]....
        /*0070*/ 	.word	0xffffffff


	//   ....[4]....
        /*0074*/ 	.word	0xffffffff


	//   ....[5]....
        /*0078*/ 	.word	0xffffffff


	//   ....[6]....
        /*007c*/ 	.word	0xffffffff


	//   ....[7]....
        /*0080*/ 	.word	0xffffffff


	//   ....[8]....
        /*0084*/ 	.word	0xffffffff


	//   ....[9]....
        /*0088*/ 	.word	0xffffffff


	//   ....[10]....
        /*008c*/ 	.word	0xffffffff


	//   ....[11]....
        /*0090*/ 	.word	0xffffffff


	//   ....[12]....
        /*0094*/ 	.word	0xffffffff


	//   ....[13]....
        /*0098*/ 	.word	0xffffffff


	//----- nvinfo : EIATTR_COOP_GROUP_INSTR_OFFSETS
	.align		4
.L_41:
        /*009c*/ 	.byte	0x04, 0x28
        /*009e*/ 	.short	(.L_43 - .L_42)


	//   ....[0]....
.L_42:
        /*00a0*/ 	.word	0x000000b0


	//   ....[1]....
        /*00a4*/ 	.word	0x00000510


	//   ....[2]....
        /*00a8*/ 	.word	0x000006d0


	//   ....[3]....
        /*00ac*/ 	.word	0x00000800


	//   ....[4]....
        /*00b0*/ 	.word	0x000008f0


	//   ....[5]....
        /*00b4*/ 	.word	0x00000a50


	//   ....[6]....
        /*00b8*/ 	.word	0x00000be0


	//   ....[7]....
        /*00bc*/ 	.word	0x00000e20


	//   ....[8]....
        /*00c0*/ 	.word	0x00002180


	//   ....[9]....
        /*00c4*/ 	.word	0x00003020


	//   ....[10]....
        /*00c8*/ 	.word	0x000034f0


	//   ....[11]....
        /*00cc*/ 	.word	0x00003520


	//   ....[12]....
        /*00d0*/ 	.word	0x00004060


	//   ....[13]....
        /*00d4*/ 	.word	0x00004270


	//----- nvinfo : EIATTR_VRC_CTA_INIT_COUNT
	.align		4
.L_43:
        /*00d8*/ 	.byte	0x02, 0x4a
        /*00da*/ 	.byte	0x80
	.zero		1


	//----- nvinfo : EIATTR_SYSCALL_OFFSETS
	.align		4
        /*00dc*/ 	.byte	0x04, 0x46
        /*00de*/ 	.short	(.L_45 - .L_44)


	//   ....[0]....
.L_44:
        /*00e0*/ 	.word	0x00005900


	//   ....[1]....
        /*00e4*/ 	.word	0x00005a40


	//   ....[2]....
        /*00e8*/ 	.word	0x00006200


	//----- nvinfo : EIATTR_MBARRIER_INSTR_OFFSETS
	.align		4
.L_45:
        /*00ec*/ 	.byte	0x04, 0x39
        /*00ee*/ 	.short	(.L_47 - .L_46)


	//   ....[0]....
.L_46:
        /*00f0*/ 	.word	0x00000640
        /*00f4*/ 	.word	0x000000ff
        /*00f8*/ 	.word	0x00000000
        /*00fc*/ 	.short	0x0100
        /*00fe*/ 	.byte	0x04
	.zero		1


	//   ....[1]....
        /*0100*/ 	.word	0x00000650
        /*0104*/ 	.word	0x000000ff
        /*0108*/ 	.word	0x00000020
        /*010c*/ 	.short	0x0100
        /*010e*/ 	.byte	0x04
	.zero		1


	//   ....[2]....
        /*0110*/ 	.word	0x00000660
        /*0114*/ 	.word	0x000000ff
        /*0118*/ 	.word	0x00000008
        /*011c*/ 	.short	0x0100
        /*011e*/ 	.byte	0x04
	.zero		1


	//   ....[3]....
        /*0120*/ 	.word	0x00000670
        /*0124*/ 	.word	0x000000ff
        /*0128*/ 	.word	0x00000028
        /*012c*/ 	.short	0x0100
        /*012e*/ 	.byte	0x04
	.zero		1


	//   ....[4]....
        /*0130*/ 	.word	0x00000680
        /*0134*/ 	.word	0x000000ff
        /*0138*/ 	.word	0x00000010
        /*013c*/ 	.short	0x0100
        /*013e*/ 	.byte	0x04
	.zero		1


	//   ....[5]....
        /*0140*/ 	.word	0x00000690
        /*0144*/ 	.word	0x000000ff
        /*0148*/ 	.word	0x00000030
        /*014c*/ 	.short	0x0100
        /*014e*/ 	.byte	0x04
	.zero		1


	//   ....[6]....
        /*0150*/ 	.word	0x000006a0
        /*0154*/ 	.word	0x000000ff
        /*0158*/ 	.word	0x00000018
        /*015c*/ 	.short	0x0100
        /*015e*/ 	.byte	0x04
	.zero		1


	//   ....[7]....
        /*0160*/ 	.word	0x000006b0
        /*0164*/ 	.word	0x000000ff
        /*0168*/ 	.word	0x00000038
        /*016c*/ 	.short	0x0100
        /*016e*/ 	.byte	0x04
	.zero		1


	//   ....[8]....
        /*0170*/ 	.word	0x000007d0
        /*0174*/ 	.word	0x000000ff
        /*0178*/ 	.word	0x00000040
        /*017c*/ 	.short	0x0100
        /*017e*/ 	.byte	0x04
	.zero		1


	//   ....[9]....
        /*0180*/ 	.word	0x000007e0
        /*0184*/ 	.word	0x000000ff
        /*0188*/ 	.word	0x00000048
        /*018c*/ 	.short	0x0100
        /*018e*/ 	.byte	0x04
	.zero		1


	//   ....[10]....
        /*0190*/ 	.word	0x000008c0
        /*0194*/ 	.word	0x000000ff
        /*0198*/ 	.word	0x00000050
        /*019c*/ 	.short	0x0100
        /*019e*/ 	.byte	0x06
	.zero		1


	//   ....[11]....
        /*01a0*/ 	.word	0x000008d0
        /*01a4*/ 	.word	0x000000ff
        /*01a8*/ 	.word	0x00000058
        /*01ac*/ 	.short	0x0100
        /*01ae*/ 	.byte	0x06
	.zero		1


	//   ....[12]....
        /*01b0*/ 	.word	0x00000a00
        /*01b4*/ 	.word	0x000000ff
        /*01b8*/ 	.word	0x00000060
        /*01bc*/ 	.short	0x0100
        /*01be*/ 	.byte	0x06
	.zero		1


	//   ....[13]....
        /*01c0*/ 	.word	0x00000a10
        /*01c4*/ 	.word	0x000000ff
        /*01c8*/ 	.word	0x00000070
        /*01cc*/ 	.short	0x0100
        /*01ce*/ 	.byte	0x06
	.zero		1


	//   ....[14]....
        /*01d0*/ 	.word	0x00000a20
        /*01d4*/ 	.word	0x000000ff
        /*01d8*/ 	.word	0x00000068
        /*01dc*/ 	.short	0x0100
        /*01de*/ 	.byte	0x06
	.zero		1


	//   ....[15]....
        /*01e0*/ 	.word	0x00000a30
        /*01e4*/ 	.word	0x000000ff
        /*01e8*/ 	.word	0x00000078
        /*01ec*/ 	.short	0x0100
        /*01ee*/ 	.byte	0x06
	.zero		1


	//   ....[16]....
        /*01f0*/ 	.word	0x00000b50
        /*01f4*/ 	.word	0x000000ff
        /*01f8*/ 	.word	0x00000080
        /*01fc*/ 	.short	0x0100
        /*01fe*/ 	.byte	0x04
	.zero		1


	//   ....[17]....
        /*0200*/ 	.word	0x00000b60
        /*0204*/ 	.word	0x000000ff
        /*0208*/ 	.word	0x000000a0
        /*020c*/ 	.short	0x0100
        /*020e*/ 	.byte	0x04
	.zero		1


	//   ....[18]....
        /*0210*/ 	.word	0x00000b70
        /*0214*/ 	.word	0x000000ff
        /*0218*/ 	.word	0x00000088
        /*021c*/ 	.short	0x0100
        /*021e*/ 	.byte	0x04
	.zero		1


	//   ....[19]....
        /*0220*/ 	.word	0x00000b80
        /*0224*/ 	.word	0x000000ff
        /*0228*/ 	.word	0x000000a8
        /*022c*/ 	.short	0x0100
        /*022e*/ 	.byte	0x04
	.zero		1


	//   ....[20]....
        /*0230*/ 	.word	0x00000b90
        /*0234*/ 	.word	0x000000ff
        /*0238*/ 	.word	0x00000090
        /*023c*/ 	.short	0x0100
        /*023e*/ 	.byte	0x04
	.zero		1


	//   ....[21]....
        /*0240*/ 	.word	0x00000ba0
        /*0244*/ 	.word	0x000000ff
        /*0248*/ 	.word	0x000000b0
        /*024c*/ 	.short	0x0100
        /*024e*/ 	.byte	0x04
	.zero		1


	//   ....[22]....
        /*0250*/ 	.word	0x00000bb0
        /*0254*/ 	.word	0x000000ff
        /*0258*/ 	.word	0x00000098
        /*025c*/ 	.short	0x0100
        /*025e*/ 	.byte	0x04
	.zero		1


	//   ....[23]....
        /*0260*/ 	.word	0x00000bc0
        /*0264*/ 	.word	0x000000ff
        /*0268*/ 	.word	0x000000b8
        /*026c*/ 	.short	0x0100
        /*026e*/ 	.byte	0x04
	.zero		1


	//   ....[24]....
        /*0270*/ 	.word	0x00000cb0
        /*0274*/ 	.word	0x000000ff
        /*0278*/ 	.word	0x000000c0
        /*027c*/ 	.short	0x0100
        /*027e*/ 	.byte	0x04
	.zero		1


	//   ....[25]....
        /*0280*/ 	.word	0x00000cc0
        /*0284*/ 	.word	0x000000ff
        /*0288*/ 	.word	0x000000d0
        /*028c*/ 	.short	0x0100
        /*028e*/ 	.byte	0x04
	.zero		1


	//   ....[26]....
        /*0290*/ 	.word	0x00000cd0
        /*0294*/ 	.word	0x000000ff
        /*0298*/ 	.word	0x000000c8
        /*029c*/ 	.short	0x0100
        /*029e*/ 	.byte	0x04
	.zero		1


	//   ....[27]....
        /*02a0*/ 	.word	0x00000ce0
        /*02a4*/ 	.word	0x000000ff
        /*02a8*/ 	.word	0x000000d8
        /*02ac*/ 	.short	0x0100
        /*02ae*/ 	.byte	0x04
	.zero		1


	//   ....[28]....
        /*02b0*/ 	.word	0x00000de0
        /*02b4*/ 	.word	0x000000ff
        /*02b8*/ 	.word	0x000000e0
        /*02bc*/ 	.short	0x0100
        /*02be*/ 	.byte	0x06
	.zero		1


	//   ....[29]....
        /*02c0*/ 	.word	0x000019a0
        /*02c4*/ 	.word	0x00000000
        /*02c8*/ 	.word	0x000000d0
        /*02cc*/ 	.short	0x010a
        /*02ce*/ 	.byte	0xff
	.zero		1


	//   ....[30]....
        /*02d0*/ 	.word	0x000019d0
        /*02d4*/ 	.word	0x00000000
        /*02d8*/ 	.word	0x000000c0
        /*02dc*/ 	.short	0x0101
        /*02de*/ 	.byte	0xff
	.zero		1


	//   ....[31]....
        /*02e0*/ 	.word	0x00001a90
        /*02e4*/ 	.word	0x000000ff
        /*02e8*/ 	.word	0x00000020
        /*02ec*/ 	.short	0x010a
        /*02ee*/ 	.byte	0x04
	.zero		1


	//   ....[32]....
        /*02f0*/ 	.word	0x00001b60
        /*02f4*/ 	.word	0x000000ff
        /*02f8*/ 	.word	0x00000020
        /*02fc*/ 	.short	0x010a
        /*02fe*/ 	.byte	0x21
	.zero		1


	//   ....[33]....
        /*0300*/ 	.word	0x00001d20
        /*0304*/ 	.word	0x000000ff
        /*0308*/ 	.word	0x00000020
        /*030c*/ 	.short	0x010a
        /*030e*/ 	.byte	0x07
	.zero		1


	//   ....[34]....
        /*0310*/ 	.word	0x00001e20
        /*0314*/ 	.word	0x000000ff
        /*0318*/ 	.word	0x00000058
        /*031c*/ 	.short	0x0101
        /*031e*/ 	.byte	0x06
	.zero		1


	//   ....[35]....
        /*0320*/ 	.word	0x00001e40
        /*0324*/ 	.word	0x000000ff
        /*0328*/ 	.word	0x00000020
        /*032c*/ 	.short	0x010a
        /*032e*/ 	.byte	0x04
	.zero		1


	//   ....[36]....
        /*0330*/ 	.word	0x00001ec0
        /*0334*/ 	.word	0x000000ff
        /*0338*/ 	.word	0x00000020
        /*033c*/ 	.short	0x010a
        /*033e*/ 	.byte	0x11
	.zero		1


	//   ....[37]....
        /*0340*/ 	.word	0x00002050
        /*0344*/ 	.word	0x000000ff
        /*0348*/ 	.word	0x00000020
        /*034c*/ 	.short	0x010a
        /*034e*/ 	.byte	0x08
	.zero		1


	//   ....[38]....
        /*0350*/ 	.word	0x000021b0
        /*0354*/ 	.word	0x00000003
        /*0358*/ 	.word	0x00000060
        /*035c*/ 	.short	0x010a
        /*035e*/ 	.byte	0xff
	.zero		1


	//   ....[39]....
        /*0360*/ 	.word	0x00002300
        /*0364*/ 	.word	0x00000000
        /*0368*/ 	.word	0x00000000
        /*036c*/ 	.short	0x0101
        /*036e*/ 	.byte	0xff
	.zero		1


	//   ....[40]....
        /*0370*/ 	.word	0x000028a0
        /*0374*/ 	.word	0x000000ff
        /*0378*/ 	.word	0x00000000
        /*037c*/ 	.short	0x010a
        /*037e*/ 	.byte	0x04
	.zero		1


	//   ....[41]....
        /*0380*/ 	.word	0x00002930
        /*0384*/ 	.word	0x000000ff
        /*0388*/ 	.word	0x00000000
        /*038c*/ 	.short	0x010a
        /*038e*/ 	.byte	0x05
	.zero		1


	//   ....[42]....
        /*0390*/ 	.word	0x000029c0
        /*0394*/ 	.word	0x000000ff
        /*0398*/ 	.word	0x00000000
        /*039c*/ 	.short	0x010a
        /*039e*/ 	.byte	0x05
	.zero		1


	//   ....[43]....
        /*03a0*/ 	.word	0x00002a60
        /*03a4*/ 	.word	0x00000000
        /*03a8*/ 	.word	0x00000000
        /*03ac*/ 	.short	0x010a
        /*03ae*/ 	.byte	0xff
	.zero		1


	//   ....[44]....
        /*03b0*/ 	.word	0x00002b80
        /*03b4*/ 	.word	0x00000002
        /*03b8*/ 	.word	0x000000c0
        /*03bc*/ 	.short	0x010a
        /*03be*/ 	.byte	0xff
	.zero		1


	//   ....[45]....
        /*03c0*/ 	.word	0x00002bf0
        /*03c4*/ 	.word	0x00000002
        /*03c8*/ 	.word	0x00000000
        /*03cc*/ 	.short	0x0101
        /*03ce*/ 	.byte	0xff
	.zero		1


	//   ....[46]....
        /*03d0*/ 	.word	0x00002c10
        /*03d4*/ 	.word	0x000000ff
        /*03d8*/ 	.word	0x00000070
        /*03dc*/ 	.short	0x010a
        /*03de*/ 	.byte	0x04
	.zero		1


	//   ....[47]....
        /*03e0*/ 	.word	0x00002d30
        /*03e4*/ 	.word	0x00000002
        /*03e8*/ 	.word	0x00000060
        /*03ec*/ 	.short	0x010a
        /*03ee*/ 	.byte	0xff
	.zero		1


	//   ....[48]....
        /*03f0*/ 	.word	0x00002e30
        /*03f4*/ 	.word	0x00000002
        /*03f8*/ 	.word	0x00000000
        /*03fc*/ 	.short	0x0101
        /*03fe*/ 	.byte	0xff
	.zero		1


	//   ....[49]....
        /*0400*/ 	.word	0x00002ec0
        /*0404*/ 	.word	0x000000ff
        /*0408*/ 	.word	0x00000070
        /*040c*/ 	.short	0x0106
        /*040e*/ 	.byte	0x04
	.zero		1


	//   ....[50]....
        /*0410*/ 	.word	0x00002ee0
        /*0414*/ 	.word	0x000000ff
        /*0418*/ 	.word	0x00000070
        /*041c*/ 	.short	0x010a
        /*041e*/ 	.byte	0x04
	.zero		1


	//   ....[51]....
        /*0420*/ 	.word	0x00002f70
        /*0424*/ 	.word	0x000000ff
        /*0428*/ 	.word	0x00000070
        /*042c*/ 	.short	0x0106
        /*042e*/ 	.byte	0x07
	.zero		1


	//   ....[52]....
        /*0430*/ 	.word	0x00002fb0
        /*0434*/ 	.word	0x00000000
        /*0438*/ 	.word	0x00000070
        /*043c*/ 	.short	0x010a
        /*043e*/ 	.byte	0xff
	.zero		1


	//   ....[53]....
        /*0440*/ 	.word	0x000031f0
        /*0444*/ 	.word	0x000000ff
        /*0448*/ 	.word	0x00000008
        /*044c*/ 	.short	0x010a
        /*044e*/ 	.byte	0x05
	.zero		1


	//   ....[54]....
        /*0450*/ 	.word	0x00003210
        /*0454*/ 	.word	0x000000ff
        /*0458*/ 	.word	0x00000008
        /*045c*/ 	.short	0x010a
        /*045e*/ 	.byte	0x05
	.zero		1


	//   ....[55]....
        /*0460*/ 	.word	0x000033a0
        /*0464*/ 	.word	0x000000ff
        /*0468*/ 	.word	0x00000008
        /*046c*/ 	.short	0x010a
        /*046e*/ 	.byte	0x05
	.zero		1


	//   ....[56]....
        /*0470*/ 	.word	0x000033c0
        /*0474*/ 	.word	0x000000ff
        /*0478*/ 	.word	0x00000008
        /*047c*/ 	.short	0x010a
        /*047e*/ 	.byte	0x05
	.zero		1


	//   ....[57]....
        /*0480*/ 	.word	0x00003480
        /*0484*/ 	.word	0x000000ff
        /*0488*/ 	.word	0x00000000
        /*048c*/ 	.short	0x0101
        /*048e*/ 	.byte	0x04
	.zero		1


	//   ....[58]....
        /*0490*/ 	.word	0x00003780
        /*0494*/ 	.word	0x00000000
        /*0498*/ 	.word	0x00000060
        /*049c*/ 	.short	0x010a
        /*049e*/ 	.byte	0xff
	.zero		1


	//   ....[59]....
        /*04a0*/ 	.word	0x00003840
        /*04a4*/ 	.word	0x00000000
        /*04a8*/ 	.word	0x00000000
        /*04ac*/ 	.short	0x0101
        /*04ae*/ 	.byte	0xff
	.zero		1


	//   ....[60]....
        /*04b0*/ 	.word	0x00003900
        /*04b4*/ 	.word	0x000000ff
        /*04b8*/ 	.word	0x00000000
        /*04bc*/ 	.short	0x010a
        /*04be*/ 	.byte	0x04
	.zero		1


	//   ....[61]....
        /*04c0*/ 	.word	0x00003910
        /*04c4*/ 	.word	0x000000ff
        /*04c8*/ 	.word	0x000000a0
        /*04cc*/ 	.short	0x010a
        /*04ce*/ 	.byte	0x17
	.zero		1


	//   ....[62]....
        /*04d0*/ 	.word	0x000039c0
        /*04d4*/ 	.word	0x000000ff
        /*04d8*/ 	.word	0x00000000
        /*04dc*/ 	.short	0x010a
        /*04de*/ 	.byte	0x05
	.zero		1


	//   ....[63]....
        /*04e0*/ 	.word	0x00003b00
        /*04e4*/ 	.word	0x000000ff
        /*04e8*/ 	.word	0x00000000
        /*04ec*/ 	.short	0x010a
        /*04ee*/ 	.byte	0x04
	.zero		1


	//   ....[64]....
        /*04f0*/ 	.word	0x00003d50
        /*04f4*/ 	.word	0x000000ff
        /*04f8*/ 	.word	0x00000000
        /*04fc*/ 	.short	0x010a
        /*04fe*/ 	.byte	0x04
	.zero		1


	//   ....[65]....
        /*0500*/ 	.word	0x00003de0
        /*0504*/ 	.word	0x000000ff
        /*0508*/ 	.word	0x00000000
        /*050c*/ 	.short	0x010a
        /*050e*/ 	.byte	0x05
	.zero		1


	//   ....[66]....
        /*0510*/ 	.word	0x00003e70
        /*0514*/ 	.word	0x000000ff
        /*0518*/ 	.word	0x00000000
        /*051c*/ 	.short	0x010a
        /*051e*/ 	.byte	0x05
	.zero		1


	//   ....[67]....
        /*0520*/ 	.word	0x00003f10
        /*0524*/ 	.word	0x00000000
        /*0528*/ 	.word	0x00000000
        /*052c*/ 	.short	0x010a
        /*052e*/ 	.byte	0xff
	.zero		1


	//   ....[68]....
        /*0530*/ 	.word	0x00003f50
        /*0534*/ 	.word	0x00000000
        /*0538*/ 	.word	0x00000000
        /*053c*/ 	.short	0x010a
        /*053e*/ 	.byte	0xff
	.zero		1


	//   ....[69]....
        /*0540*/ 	.word	0x00003fc0
        /*0544*/ 	.word	0x000000ff
        /*0548*/ 	.word	0x00000000
        /*054c*/ 	.short	0x0101
        /*054e*/ 	.byte	0x04
	.zero		1


	//   ....[70]....
        /*0550*/ 	.word	0x00004000
        /*0554*/ 	.word	0x000000ff
        /*0558*/ 	.word	0x000000e0
        /*055c*/ 	.short	0x010a
        /*055e*/ 	.byte	0x11
	.zero		1


	//   ....[71]....
        /*0560*/ 	.word	0x00004050
        /*0564*/ 	.word	0x000000ff
        /*0568*/ 	.word	0x00000000
        /*056c*/ 	.short	0x0101
        /*056e*/ 	.byte	0x04
	.zero		1


	//   ....[72]....
        /*0570*/ 	.word	0x000044c0
        /*0574*/ 	.word	0x00000007
        /*0578*/ 	.word	0x00000060
        /*057c*/ 	.short	0x010a
        /*057e*/ 	.byte	0xff
	.zero		1


	//   ....[73]....
        /*0580*/ 	.word	0x00004630
        /*0584*/ 	.word	0x00000000
        /*0588*/ 	.word	0x00000000
        /*058c*/ 	.short	0x0101
        /*058e*/ 	.byte	0xff
	.zero		1


	//   ....[74]....
        /*0590*/ 	.word	0x00004aa0
        /*0594*/ 	.word	0x000000ff
        /*0598*/ 	.word	0x00000058
        /*059c*/ 	.short	0x010a
        /*059e*/ 	.byte	0x11
	.zero		1


	//   ....[75]....
        /*05a0*/ 	.word	0x00004c20
        /*05a4*/ 	.word	0x000000ff
        /*05a8*/ 	.word	0x00000048
        /*05ac*/ 	.short	0x010a
        /*05ae*/ 	.byte	0x11
	.zero		1


	//   ....[76]....
        /*05b0*/ 	.word	0x00004e30
        /*05b4*/ 	.word	0x000000ff
        /*05b8*/ 	.word	0x00000040
        /*05bc*/ 	.short	0x010b
        /*05be*/ 	.byte	0x11
	.zero		1


	//   ....[77]....
        /*05c0*/ 	.word	0x00004e40
        /*05c4*/ 	.word	0x000000ff
        /*05c8*/ 	.word	0x00000000
        /*05cc*/ 	.short	0x0101
        /*05ce*/ 	.byte	0x37
	.zero		1


	//   ....[78]....
        /*05d0*/ 	.word	0x00004e80
        /*05d4*/ 	.word	0x00000000
        /*05d8*/ 	.word	0x00000048
        /*05dc*/ 	.short	0x010a
        /*05de*/ 	.byte	0xff
	.zero		1


	//   ....[79]....
        /*05e0*/ 	.word	0x000051c0
        /*05e4*/ 	.word	0x00000003
        /*05e8*/ 	.word	0x00000060
        /*05ec*/ 	.short	0x010a
        /*05ee*/ 	.byte	0xff
	.zero		1


	//   ....[80]....
        /*05f0*/ 	.word	0x00005340
        /*05f4*/ 	.word	0x00000000
        /*05f8*/ 	.word	0x00000000
        /*05fc*/ 	.short	0x0101
        /*05fe*/ 	.byte	0xff
	.zero		1


	//   ....[81]....
        /*0600*/ 	.word	0x00005de0
        /*0604*/ 	.word	0x000000ff
        /*0608*/ 	.word	0x00000040
        /*060c*/ 	.short	0x010a
        /*060e*/ 	.byte	0x2c
	.zero		1


	//   ....[82]....
        /*0610*/ 	.word	0x00005df0
        /*0614*/ 	.word	0x00000095
        /*0618*/ 	.word	0x00000080
        /*061c*/ 	.short	0x010a
        /*061e*/ 	.byte	0xff
	.zero		1


	//   ....[83]....
        /*0620*/ 	.word	0x00005f80
        /*0624*/ 	.word	0x000000ff
        /*0628*/ 	.word	0x00000040
        /*062c*/ 	.short	0x010a
        /*062e*/ 	.byte	0x2c
	.zero		1


	//   ....[84]....
        /*0630*/ 	.word	0x00006080
        /*0634*/ 	.word	0x000000ff
        /*0638*/ 	.word	0x00000000
        /*063c*/ 	.short	0x0101
        /*063e*/ 	.byte	0x04
	.zero		1


	//   ....[85]....
        /*0640*/ 	.word	0x000060e0
        /*0644*/ 	.word	0x00000095
        /*0648*/ 	.word	0x00000080
        /*064c*/ 	.short	0x010a
        /*064e*/ 	.byte	0xff
	.zero		1


	//   ....[86]....
        /*0650*/ 	.word	0x00006400
        /*0654*/ 	.word	0x00000095
        /*0658*/ 	.word	0x00000000
        /*065c*/ 	.short	0x0101
        /*065e*/ 	.byte	0xff
	.zero		1


	//   ....[87]....
        /*0660*/ 	.word	0x00007620
        /*0664*/ 	.word	0x00000000
        /*0668*/ 	.word	0x000000d0
        /*066c*/ 	.short	0x010a
        /*066e*/ 	.byte	0xff
	.zero		1


	//   ....[88]....
        /*0670*/ 	.word	0x00007680
        /*0674*/ 	.word	0x00000000
        /*0678*/ 	.word	0x00000020
        /*067c*/ 	.short	0x010a
        /*067e*/ 	.byte	0xff
	.zero		1


	//   ....[89]....
        /*0680*/ 	.word	0x000076e0
        /*0684*/ 	.word	0x00000000
        /*0688*/ 	.word	0x00000020
        /*068c*/ 	.short	0x010a
        /*068e*/ 	.byte	0xff
	.zero		1


	//   ....[90]....
        /*0690*/ 	.word	0x00007730
        /*0694*/ 	.word	0x00000003
        /*0698*/ 	.word	0x00000060
        /*069c*/ 	.short	0x010a
        /*069e*/ 	.byte	0xff
	.zero		1


	//   ....[91]....
        /*06a0*/ 	.word	0x00007790
        /*06a4*/ 	.word	0x00000000
        /*06a8*/ 	.word	0x00000000
        /*06ac*/ 	.short	0x010a
        /*06ae*/ 	.byte	0xff
	.zero		1


	//   ....[92]....
        /*06b0*/ 	.word	0x000077f0
        /*06b4*/ 	.word	0x00000000
        /*06b8*/ 	.word	0x00000000
        /*06bc*/ 	.short	0x010a
        /*06be*/ 	.byte	0xff
	.zero		1


	//   ....[93]....
        /*06c0*/ 	.word	0x00007850
        /*06c4*/ 	.word	0x00000000
        /*06c8*/ 	.word	0x00000000
        /*06cc*/ 	.short	0x010a
        /*06ce*/ 	.byte	0xff
	.zero		1


	//   ....[94]....
        /*06d0*/ 	.word	0x000078a0
        /*06d4*/ 	.word	0x00000002
        /*06d8*/ 	.word	0x000000c0
        /*06dc*/ 	.short	0x010a
        /*06de*/ 	.byte	0xff
	.zero		1


	//   ....[95]....
        /*06e0*/ 	.word	0x00007900
        /*06e4*/ 	.word	0x00000002
        /*06e8*/ 	.word	0x00000070
        /*06ec*/ 	.short	0x010a
        /*06ee*/ 	.byte	0xff
	.zero		1


	//   ....[96]....
        /*06f0*/ 	.word	0x00007950
        /*06f4*/ 	.word	0x00000002
        /*06f8*/ 	.word	0x00000060
        /*06fc*/ 	.short	0x010a
        /*06fe*/ 	.byte	0xff
	.zero		1


	//   ....[97]....
        /*0700*/ 	.word	0x000079b0
        /*0704*/ 	.word	0x00000000
        /*0708*/ 	.word	0x00000070
        /*070c*/ 	.short	0x010a
        /*070e*/ 	.byte	0xff
	.zero		1


	//   ....[98]....
        /*0710*/ 	.word	0x00007a10
        /*0714*/ 	.word	0x00000005
        /*0718*/ 	.word	0x00000008
        /*071c*/ 	.short	0x010a
        /*071e*/ 	.byte	0xff
	.zero		1


	//   ....[99]....
        /*0720*/ 	.word	0x00007b00
        /*0724*/ 	.word	0x00000000
        /*0728*/ 	.word	0x00000008
        /*072c*/ 	.short	0x010a
        /*072e*/ 	.byte	0xff
	.zero		1


	//   ....[100]....
        /*0730*/ 	.word	0x00007b50
        /*0734*/ 	.word	0x00000000
        /*0738*/ 	.word	0x00000060
        /*073c*/ 	.short	0x010a
        /*073e*/ 	.byte	0xff
	.zero		1


	//   ....[101]....
        /*0740*/ 	.word	0x00007bb0
        /*0744*/ 	.word	0x00000000
        /*0748*/ 	.word	0x000000a0
        /*074c*/ 	.short	0x010a
        /*074e*/ 	.byte	0xff
	.zero		1


	//   ....[102]....
        /*0750*/ 	.word	0x00007c10
        /*0754*/ 	.word	0x00000000
        /*0758*/ 	.word	0x00000000
        /*075c*/ 	.short	0x010a
        /*075e*/ 	.byte	0xff
	.zero		1


	//   ....[103]....
        /*0760*/ 	.word	0x00007c70
        /*0764*/ 	.word	0x00000000
        /*0768*/ 	.word	0x00000000
        /*076c*/ 	.short	0x010a
        /*076e*/ 	.byte	0xff
	.zero		1


	//   ....[104]....
        /*0770*/ 	.word	0x00007cd0
        /*0774*/ 	.word	0x00000000
        /*0778*/ 	.word	0x00000000
        /*077c*/ 	.short	0x010a
        /*077e*/ 	.byte	0xff
	.zero		1


	//   ....[105]....
        /*0780*/ 	.word	0x00007d30
        /*0784*/ 	.word	0x00000000
        /*0788*/ 	.word	0x00000000
        /*078c*/ 	.short	0x010a
        /*078e*/ 	.byte	0xff
	.zero		1


	//   ....[106]....
        /*0790*/ 	.word	0x00007d90
        /*0794*/ 	.word	0x00000000
        /*0798*/ 	.word	0x000000e0
        /*079c*/ 	.short	0x010a
        /*079e*/ 	.byte	0xff
	.zero		1


	//   ....[107]....
        /*07a0*/ 	.word	0x00007de0
        /*07a4*/ 	.word	0x00000007
        /*07a8*/ 	.word	0x00000060
        /*07ac*/ 	.short	0x010a
        /*07ae*/ 	.byte	0xff
	.zero		1


	//   ....[108]....
        /*07b0*/ 	.word	0x00007e40
        /*07b4*/ 	.word	0x00000000
        /*07b8*/ 	.word	0x00000058
        /*07bc*/ 	.short	0x010a
        /*07be*/ 	.byte	0xff
	.zero		1


	//   ....[109]....
        /*07c0*/ 	.word	0x00007ea0
        /*07c4*/ 	.word	0x00000000
        /*07c8*/ 	.word	0x00000048
        /*07cc*/ 	.short	0x010a
        /*07ce*/ 	.byte	0xff
	.zero		1


	//   ....[110]....
        /*07d0*/ 	.word	0x00007ef0
        /*07d4*/ 	.word	0x00000003
        /*07d8*/ 	.word	0x00000060
        /*07dc*/ 	.short	0x010a
        /*07de*/ 	.byte	0xff
	.zero		1


	//   ....[111]....
        /*07e0*/ 	.word	0x00007f50
        /*07e4*/ 	.word	0x00000000
        /*07e8*/ 	.word	0x00000040
        /*07ec*/ 	.short	0x010a
        /*07ee*/ 	.byte	0xff
	.zero		1


	//   ....[112]....
        /*07f0*/ 	.word	0x00007fa0
        /*07f4*/ 	.word	0x00000095
        /*07f8*/ 	.word	0x00000080
        /*07fc*/ 	.short	0x010a
        /*07fe*/ 	.byte	0xff
	.zero		1


	//----- nvinfo : EIATTR_NUM_MBARRIERS
	.align		4
.L_47:
        /*0800*/ 	.byte	0x03, 0x38
        /*0802*/ 	.short	0x001d


	//----- nvinfo : EIATTR_EXIT_INSTR_OFFSETS
	.align		4
        /*0804*/ 	.byte	0x04, 0x1c
        /*0806*/ 	.short	(.L_49 - .L_48)


	//   ....[0]....
.L_48:
        /*0808*/ 	.word	0x00002a90


	//   ....[1]....
        /*080c*/ 	.word	0x00002f80


	//   ....[2]....
        /*0810*/ 	.word	0x00002fe0


	//   ....[3]....
        /*0814*/ 	.word	0x00004280


	//   ....[4]....
        /*0818*/ 	.word	0x00004eb0


	//   ....[5]....
        /*081c*/ 	.word	0x00004ef0


	//   ....[6]....
        /*0820*/ 	.word	0x00007610


	//----- nvinfo : EIATTR_MAX_THREADS
	.align		4
.L_49:
        /*0824*/ 	.byte	0x04, 0x05
        /*0826*/ 	.short	(.L_51 - .L_50)
.L_50:
        /*0828*/ 	.word	0x00000100
        /*082c*/ 	.word	0x00000001
        /*0830*/ 	.word	0x00000001


	//----- nvinfo : EIATTR_CRS_STACK_SIZE
	.align		4
.L_51:
        /*0834*/ 	.byte	0x04, 0x1e
        /*0836*/ 	.short	(.L_53 - .L_52)
.L_52:
        /*0838*/ 	.word	0x00000000


	//----- nvinfo : EIATTR_CBANK_PARAM_SIZE
	.align		4
.L_53:
        /*083c*/ 	.byte	0x03, 0x19
        /*083e*/ 	.short	0x0800


	//----- nvinfo : EIATTR_PARAM_CBANK
	.align		4
        /*0840*/ 	.byte	0x04, 0x0a
        /*0842*/ 	.short	(.L_55 - .L_54)
	.align		4
.L_54:
        /*0844*/ 	.word	index@(.nv.constant0._ZN7cutlass13device_kernelINS_4gemm6kernel13GemmUniversalIN4cute5tupleIJiiiiEEENS1_10collective13CollectiveMmaINS1_35MainloopSm100TmaUmmaWarpSpecializedILi4ELi2ELi4ENS5_IJNS4_1CILi2EEESB_NSA_ILi1EEEEEEEENS5_IJNSA_ILi256EEENSA_ILi64EEESG_EEEaNS5_IJlSC_lEEEaSI_NS4_8TiledMMAINS4_8MMA_AtomIJNS4_21SM100_MMA_S8_2x1SM_SSIaaiLi256ELi64ELNS4_4UMMA5MajorE0ELSN_0ELNSM_8SaturateE0EEEEEENS4_6LayoutINS5_IJSC_SC_SC_EEENS5_IJNSA_ILi0EEEST_ST_EEEEENS5_IJNS4_10UnderscoreESW_SW_EEEEENS4_28SM100_TMA_2SM_LOAD_MULTICASTENS4_14ComposedLayoutINS4_7SwizzleILi2ELi4ELi3EEENS4_18smem_ptr_flag_bitsILi8EEENSR_INS5_IJNSA_ILi8EEESG_EEENS5_IJSG_SC_EEEEEEEvNS4_8identityENS4_18SM100_TMA_2SM_LOADES19_vS1A_EENS_8epilogue10collective18CollectiveEpilogueINS1D_23Sm100TmaWarpSpecializedILi1ELi1ELi64ELb0ELb0EEEJNS5_IJNSA_ILi128EEESG_SG_EEENS5_IJNSR_IS1I_SC_EENSR_ISG_SC_EEEEEaSI_aSI_NS1D_6fusion15FusionCallbacksIS1H_NS1N_17LinearCombinationIaiaiLNS_15FloatRoundStyleE2EEES1J_S1M_JEEENS4_5SM1004TMEM4LOAD26SM100_TMEM_LOAD_32dp32b64xENS4_13SM90_TMA_LOADES19_NS4_39AutoVectorizingCopyWithAssumedAlignmentILi128EEENS4_14SM90_TMA_STOREES19_S1Z_S1Z_EEEvvEEEEvNT_6ParamsE)
        /*0848*/ 	.short	0x0380
        /*084a*/ 	.short	0x0800


	//----- nvinfo : EIATTR_SW_WAR
	.align		4
.L_55:
        /*084c*/ 	.byte	0x04, 0x36
        /*084e*/ 	.short	(.L_57 - .L_56)
.L_56:
        /*0850*/ 	.word	0x00000008
.L_57:


//--------------------- .nv.callgraph             --------------------------
	.section	.nv.callgraph,"",@"SHT_CUDA_CALLGRAPH"
	.align	4
	.sectionentsize	8
	.align		4
        /*0000*/ 	.word	0x00000000
	.align		4
        /*0004*/ 	.word	0xffffffff
	.align		4
        /*0008*/ 	.word	index@(_ZN7cutlass13device_kernelINS_4gemm6kernel13GemmUniversalIN4cute5tupleIJiiiiEEENS1_10collective13CollectiveMmaINS1_35MainloopSm100TmaUmmaWarpSpecializedILi4ELi2ELi4ENS5_IJNS4_1CILi2EEESB_NSA_ILi1EEEEEEEENS5_IJNSA_ILi256EEENSA_ILi64EEESG_EEEaNS5_IJlSC_lEEEaSI_NS4_8TiledMMAINS4_8MMA_AtomIJNS4_21SM100_MMA_S8_2x1SM_SSIaaiLi256ELi64ELNS4_4UMMA5MajorE0ELSN_0ELNSM_8SaturateE0EEEEEENS4_6LayoutINS5_IJSC_SC_SC_EEENS5_IJNSA_ILi0EEEST_ST_EEEEENS5_IJNS4_10UnderscoreESW_SW_EEEEENS4_28SM100_TMA_2SM_LOAD_MULTICASTENS4_14ComposedLayoutINS4_7SwizzleILi2ELi4ELi3EEENS4_18smem_ptr_flag_bitsILi8EEENSR_INS5_IJNSA_ILi8EEESG_EEENS5_IJSG_SC_EEEEEEEvNS4_8identityENS4_18SM100_TMA_2SM_LOADES19_vS1A_EENS_8epilogue10collective18CollectiveEpilogueINS1D_23Sm100TmaWarpSpecializedILi1ELi1ELi64ELb0ELb0EEEJNS5_IJNSA_ILi128EEESG_SG_EEENS5_IJNSR_IS1I_SC_EENSR_ISG_SC_EEEEEaSI_aSI_NS1D_6fusion15FusionCallbacksIS1H_NS1N_17LinearCombinationIaiaiLNS_15FloatRoundStyleE2EEES1J_S1M_JEEENS4_5SM1004TMEM4LOAD26SM100_TMEM_LOAD_32dp32b64xENS4_13SM90_TMA_LOADES19_NS4_39AutoVectorizingCopyWithAssumedAlignmentILi128EEENS4_14SM90_TMA_STOREES19_S1Z_S1Z_EEEvvEEEEvNT_6ParamsE)
	.align		4
        /*000c*/ 	.word	index@(__assertfail)
	.align		4
        /*0010*/ 	.word	0x00000000
	.align		4
        /*0014*/ 	.word	0xfffffffe
	.align		4
        /*0018*/ 	.word	0x00000000
	.align		4
        /*001c*/ 	.word	0xfffffffd
	.align		4
        /*0020*/ 	.word	0x00000000
	.align		4
        /*0024*/ 	.word	0xfffffffc


//--------------------- .nv.constant4             --------------------------
	.section	.nv.constant4,"a",@progbits
	.align	8
	.align		8
.nv.constant4:
        /*0000*/ 	.dword	__assertfail
	.align		8
        /*0008*/ 	.dword	__unnamed_1
	.align		8
        /*0010*/ 	.dword	__unnamed_2
	.align		8
        /*0018*/ 	.dword	_ZN39_INTERNAL_b72311b4_4_k_cu_7fd94447_95164cuda3std3__45__cpo5beginE
	.align		8
        /*0020*/ 	.dword	_ZN39_INTERNAL_b72311b4_4_k_cu_7fd94447_95164cuda3std3__45__cpo3endE
	.align		8
        /*0028*/ 	.dword	_ZN39_INTERNAL_b72311b4_4_k_cu_7fd94447_95164cuda3std3__45__cpo6cbeginE
	.align		8
        /*0030*/ 	.dword	_ZN39_INTERNAL_b72311b4_4_k_cu_7fd94447_95164cuda3std3__45__cpo4cendE
	.align		8
        /*0038*/ 	.dword	_ZN39_INTERNAL_b72311b4_4_k_cu_7fd94447_95164cuda3std3__441_GLOBAL__N__b72311b4_4_k_cu_7fd94447_95166ignoreE
	.align		8
        /*0040*/ 	.dword	_ZN39_INTERNAL_b72311b4_4_k_cu_7fd94447_95164cuda3std3__419piecewise_constructE
	.align		8
        /*0048*/ 	.dword	_ZN39_INTERNAL_b72311b4_4_k_cu_7fd94447_95164cuda3std3__48in_placeE
	.align		8
        /*0050*/ 	.dword	_ZN39_INTERNAL_b72311b4_4_k_cu_7fd94447_95164cuda3std6ranges3__45__cpo4swapE
	.align		8
        /*0058*/ 	.dword	_ZN39_INTERNAL_b72311b4_4_k_cu_7fd94447_95164cuda3std6ranges3__45__cpo9iter_moveE
	.align		8
        /*0060*/ 	.dword	_ZN39_INTERNAL_b72311b4_4_k_cu_7fd94447_95164cute7productE
	.align		8
        /*0068*/ 	.dword	_ZN39_INTERNAL_b72311b4_4_k_cu_7fd94447_95164cute1_E
	.align		8
        /*0070*/ 	.dword	$str$25
	.align		8
        /*0078*/ 	.dword	$str$26
	.align		8
        /*0080*/ 	.dword	$str$27
	.align		8
        /*0088*/ 	.dword	$str$28


//--------------------- .text._ZN7cutlass13device_kernelINS_4gemm6kernel13GemmUniversalIN4cute5tupleIJiiiiEEENS1_10collective13CollectiveMmaINS1_35MainloopSm100TmaUmmaWarpSpecializedILi4ELi2ELi4ENS5_IJNS4_1CILi2EEESB_NSA_ILi1EEEEEEEENS5_IJNSA_ILi256EEENSA_ILi64EEESG_EEEaNS5_IJlSC_lEEEaSI_NS4_8TiledMMAINS4_8MMA_AtomIJNS4_21SM100_MMA_S8_2x1SM_SSIaaiLi256ELi64ELNS4_4UMMA5MajorE0ELSN_0ELNSM_8SaturateE0EEEEEENS4_6LayoutINS5_IJSC_SC_SC_EEENS5_IJNSA_ILi0EEEST_ST_EEEEENS5_IJNS4_10UnderscoreESW_SW_EEEEENS4_28SM100_TMA_2SM_LOAD_MULTICASTENS4_14ComposedLayoutINS4_7SwizzleILi2ELi4ELi3EEENS4_18smem_ptr_flag_bitsILi8EEENSR_INS5_IJNSA_ILi8EEESG_EEENS5_IJSG_SC_EEEEEEEvNS4_8identityENS4_18SM100_TMA_2SM_LOADES19_vS1A_EENS_8epilogue10collective18CollectiveEpilogueINS1D_23Sm100TmaWarpSpecializedILi1ELi1ELi64ELb0ELb0EEEJNS5_IJNSA_ILi128EEESG_SG_EEENS5_IJNSR_IS1I_SC_EENSR_ISG_SC_EEEEEaSI_aSI_NS1D_6fusion15FusionCallbacksIS1H_NS1N_17LinearCombinationIaiaiLNS_15FloatRoundStyleE2EEES1J_S1M_JEEENS4_5SM1004TMEM4LOAD26SM100_TMEM_LOAD_32dp32b64xENS4_13SM90_TMA_LOADES19_NS4_39AutoVectorizingCopyWithAssumedAlignmentILi128EEENS4_14SM90_TMA_STOREES19_S1Z_S1Z_EEEvvEEEEvNT_6ParamsE --------------------------
	.section	.text._ZN7cutlass13device_kernelINS_4gemm6kernel13GemmUniversalIN4cute5tupleIJiiiiEEENS1_10collective13CollectiveMmaINS1_35MainloopSm100TmaUmmaWarpSpecializedILi4ELi2ELi4ENS5_IJNS4_1CILi2EEESB_NSA_ILi1EEEEEEEENS5_IJNSA_ILi256EEENSA_ILi64EEESG_EEEaNS5_IJlSC_lEEEaSI_NS4_8TiledMMAINS4_8MMA_AtomIJNS4_21SM100_MMA_S8_2x1SM_SSIaaiLi256ELi64ELNS4_4UMMA5MajorE0ELSN_0ELNSM_8SaturateE0EEEEEENS4_6LayoutINS5_IJSC_SC_SC_EEENS5_IJNSA_ILi0EEEST_ST_EEEEENS5_IJNS4_10UnderscoreESW_SW_EEEEENS4_28SM100_TMA_2SM_LOAD_MULTICASTENS4_14ComposedLayoutINS4_7SwizzleILi2ELi4ELi3EEENS4_18smem_ptr_flag_bitsILi8EEENSR_INS5_IJNSA_ILi8EEESG_EEENS5_IJSG_SC_EEEEEEEvNS4_8identityENS4_18SM100_TMA_2SM_LOADES19_vS1A_EENS_8epilogue10collective18CollectiveEpilogueINS1D_23Sm100TmaWarpSpecializedILi1ELi1ELi64ELb0ELb0EEEJNS5_IJNSA_ILi128EEESG_SG_EEENS5_IJNSR_IS1I_SC_EENSR_ISG_SC_EEEEEaSI_aSI_NS1D_6fusion15FusionCallbacksIS1H_NS1N_17LinearCombinationIaiaiLNS_15FloatRoundStyleE2EEES1J_S1M_JEEENS4_5SM1004TMEM4LOAD26SM100_TMEM_LOAD_32dp32b64xENS4_13SM90_TMA_LOADES19_NS4_39AutoVectorizingCopyWithAssumedAlignmentILi128EEENS4_14SM90_TMA_STOREES19_S1Z_S1Z_EEEvvEEEEvNT_6ParamsE,"ax",@progbits
	.align	128
.text._ZN7cutlass13device_kernelINS_4gemm6kernel13GemmUniversalIN4cute5tupleIJiiiiEEENS1_10collective13CollectiveMmaINS1_35MainloopSm100TmaUmmaWarpSpecializedILi4ELi2ELi4ENS5_IJNS4_1CILi2EEESB_NSA_ILi1EEEEEEEENS5_IJNSA_ILi256EEENSA_ILi64EEESG_EEEaNS5_IJlSC_lEEEaSI_NS4_8TiledMMAINS4_8MMA_AtomIJNS4_21SM100_MMA_S8_2x1SM_SSIaaiLi256ELi64ELNS4_4UMMA5MajorE0ELSN_0ELNSM_8SaturateE0EEEEEENS4_6LayoutINS5_IJSC_SC_SC_EEENS5_IJNSA_ILi0EEEST_ST_EEEEENS5_IJNS4_10UnderscoreESW_SW_EEEEENS4_28SM100_TMA_2SM_LOAD_MULTICASTENS4_14ComposedLayoutINS4_7SwizzleILi2ELi4ELi3EEENS4_18smem_ptr_flag_bitsILi8EEENSR_INS5_IJNSA_ILi8EEESG_EEENS5_IJSG_SC_EEEEEEEvNS4_8identityENS4_18SM100_TMA_2SM_LOADES19_vS1A_EENS_8epilogue10collective18CollectiveEpilogueINS1D_23Sm100TmaWarpSpecializedILi1ELi1ELi64ELb0ELb0EEEJNS5_IJNSA_ILi128EEESG_SG_EEENS5_IJNSR_IS1I_SC_EENSR_ISG_SC_EEEEEaSI_aSI_NS1D_6fusion15FusionCallbacksIS1H_NS1N_17LinearCombinationIaiaiLNS_15FloatRoundStyleE2EEES1J_S1M_JEEENS4_5SM1004TMEM4LOAD26SM100_TMEM_LOAD_32dp32b64xENS4_13SM90_TMA_LOADES19_NS4_39AutoVectorizingCopyWithAssumedAlignmentILi128EEENS4_14SM90_TMA_STOREES19_S1Z_S1Z_EEEvvEEEEvNT_6ParamsE:
        .type           _ZN7cutlass13device_kernelINS_4gemm6kernel13GemmUniversalIN4cute5tupleIJiiiiEEENS1_10collective13CollectiveMmaINS1_35MainloopSm100TmaUmmaWarpSpecializedILi4ELi2ELi4ENS5_IJNS4_1CILi2EEESB_NSA_ILi1EEEEEEEENS5_IJNSA_ILi256EEENSA_ILi64EEESG_EEEaNS5_IJlSC_lEEEaSI_NS4_8TiledMMAINS4_8MMA_AtomIJNS4_21SM100_MMA_S8_2x1SM_SSIaaiLi256ELi64ELNS4_4UMMA5MajorE0ELSN_0ELNSM_8SaturateE0EEEEEENS4_6LayoutINS5_IJSC_SC_SC_EEENS5_IJNSA_ILi0EEEST_ST_EEEEENS5_IJNS4_10UnderscoreESW_SW_EEEEENS4_28SM100_TMA_2SM_LOAD_MULTICASTENS4_14ComposedLayoutINS4_7SwizzleILi2ELi4ELi3EEENS4_18smem_ptr_flag_bitsILi8EEENSR_INS5_IJNSA_ILi8EEESG_EEENS5_IJSG_SC_EEEEEEEvNS4_8identityENS4_18SM100_TMA_2SM_LOADES19_vS1A_EENS_8epilogue10collective18CollectiveEpilogueINS1D_23Sm100TmaWarpSpecializedILi1ELi1ELi64ELb0ELb0EEEJNS5_IJNSA_ILi128EEESG_SG_EEENS5_IJNSR_IS1I_SC_EENSR_ISG_SC_EEEEEaSI_aSI_NS1D_6fusion15FusionCallbacksIS1H_NS1N_17LinearCombinationIaiaiLNS_15FloatRoundStyleE2EEES1J_S1M_JEEENS4_5SM1004TMEM4LOAD26SM100_TMEM_LOAD_32dp32b64xENS4_13SM90_TMA_LOADES19_NS4_39AutoVectorizingCopyWithAssumedAlignmentILi128EEENS4_14SM90_TMA_STOREES19_S1Z_S1Z_EEEvvEEEEvNT_6ParamsE,@function
        .size           _ZN7cutlass13device_kernelINS_4gemm6kernel13GemmUniversalIN4cute5tupleIJiiiiEEENS1_10collective13CollectiveMmaINS1_35MainloopSm100TmaUmmaWarpSpecializedILi4ELi2ELi4ENS5_IJNS4_1CILi2EEESB_NSA_ILi1EEEEEEEENS5_IJNSA_ILi256EEENSA_ILi64EEESG_EEEaNS5_IJlSC_lEEEaSI_NS4_8TiledMMAINS4_8MMA_AtomIJNS4_21SM100_MMA_S8_2x1SM_SSIaaiLi256ELi64ELNS4_4UMMA5MajorE0ELSN_0ELNSM_8SaturateE0EEEEEENS4_6LayoutINS5_IJSC_SC_SC_EEENS5_IJNSA_ILi0EEEST_ST_EEEEENS5_IJNS4_10UnderscoreESW_SW_EEEEENS4_28SM100_TMA_2SM_LOAD_MULTICASTENS4_14ComposedLayoutINS4_7SwizzleILi2ELi4ELi3EEENS4_18smem_ptr_flag_bitsILi8EEENSR_INS5_IJNSA_ILi8EEESG_EEENS5_IJSG_SC_EEEEEEEvNS4_8identityENS4_18SM100_TMA_2SM_LOADES19_vS1A_EENS_8epilogue10collective18CollectiveEpilogueINS1D_23Sm100TmaWarpSpecializedILi1ELi1ELi64ELb0ELb0EEEJNS5_IJNSA_ILi128EEESG_SG_EEENS5_IJNSR_IS1I_SC_EENSR_ISG_SC_EEEEEaSI_aSI_NS1D_6fusion15FusionCallbacksIS1H_NS1N_17LinearCombinationIaiaiLNS_15FloatRoundStyleE2EEES1J_S1M_JEEENS4_5SM1004TMEM4LOAD26SM100_TMEM_LOAD_32dp32b64xENS4_13SM90_TMA_LOADES19_NS4_39AutoVectorizingCopyWithAssumedAlignmentILi128EEENS4_14SM90_TMA_STOREES19_S1Z_S1Z_EEEvvEEEEvNT_6ParamsE,(.L_x_149 - _ZN7cutlass13device_kernelINS_4gemm6kernel13GemmUniversalIN4cute5tupleIJiiiiEEENS1_10collective13CollectiveMmaINS1_35MainloopSm100TmaUmmaWarpSpecializedILi4ELi2ELi4ENS5_IJNS4_1CILi2EEESB_NSA_ILi1EEEEEEEENS5_IJNSA_ILi256EEENSA_ILi64EEESG_EEEaNS5_IJlSC_lEEEaSI_NS4_8TiledMMAINS4_8MMA_AtomIJNS4_21SM100_MMA_S8_2x1SM_SSIaaiLi256ELi64ELNS4_4UMMA5MajorE0ELSN_0ELNSM_8SaturateE0EEEEEENS4_6LayoutINS5_IJSC_SC_SC_EEENS5_IJNSA_ILi0EEEST_ST_EEEEENS5_IJNS4_10UnderscoreESW_SW_EEEEENS4_28SM100_TMA_2SM_LOAD_MULTICASTENS4_14ComposedLayoutINS4_7SwizzleILi2ELi4ELi3EEENS4_18smem_ptr_flag_bitsILi8EEENSR_INS5_IJNSA_ILi8EEESG_EEENS5_IJSG_SC_EEEEEEEvNS4_8identityENS4_18SM100_TMA_2SM_LOADES19_vS1A_EENS_8epilogue10collective18CollectiveEpilogueINS1D_23Sm100TmaWarpSpecializedILi1ELi1ELi64ELb0ELb0EEEJNS5_IJNSA_ILi128EEESG_SG_EEENS5_IJNSR_IS1I_SC_EENSR_ISG_SC_EEEEEaSI_aSI_NS1D_6fusion15FusionCallbacksIS1H_NS1N_17LinearCombinationIaiaiLNS_15FloatRoundStyleE2EEES1J_S1M_JEEENS4_5SM1004TMEM4LOAD26SM100_TMEM_LOAD_32dp32b64xENS4_13SM90_TMA_LOADES19_NS4_39AutoVectorizingCopyWithAssumedAlignmentILi128EEENS4_14SM90_TMA_STOREES19_S1Z_S1Z_EEEvvEEEEvNT_6ParamsE)
        .other          _ZN7cutlass13device_kernelINS_4gemm6kernel13GemmUniversalIN4cute5tupleIJiiiiEEENS1_10collective13CollectiveMmaINS1_35MainloopSm100TmaUmmaWarpSpecializedILi4ELi2ELi4ENS5_IJNS4_1CILi2EEESB_NSA_ILi1EEEEEEEENS5_IJNSA_ILi256EEENSA_ILi64EEESG_EEEaNS5_IJlSC_lEEEaSI_NS4_8TiledMMAINS4_8MMA_AtomIJNS4_21SM100_MMA_S8_2x1SM_SSIaaiLi256ELi64ELNS4_4UMMA5MajorE0ELSN_0ELNSM_8SaturateE0EEEEEENS4_6LayoutINS5_IJSC_SC_SC_EEENS5_IJNSA_ILi0EEEST_ST_EEEEENS5_IJNS4_10UnderscoreESW_SW_EEEEENS4_28SM100_TMA_2SM_LOAD_MULTICASTENS4_14ComposedLayoutINS4_7SwizzleILi2ELi4ELi3EEENS4_18smem_ptr_flag_bitsILi8EEENSR_INS5_IJNSA_ILi8EEESG_EEENS5_IJSG_SC_EEEEEEEvNS4_8identityENS4_18SM100_TMA_2SM_LOADES19_vS1A_EENS_8epilogue10collective18CollectiveEpilogueINS1D_23Sm100TmaWarpSpecializedILi1ELi1ELi64ELb0ELb0EEEJNS5_IJNSA_ILi128EEESG_SG_EEENS5_IJNSR_IS1I_SC_EENSR_ISG_SC_EEEEEaSI_aSI_NS1D_6fusion15FusionCallbacksIS1H_NS1N_17LinearCombinationIaiaiLNS_15FloatRoundStyleE2EEES1J_S1M_JEEENS4_5SM1004TMEM4LOAD26SM100_TMEM_LOAD_32dp32b64xENS4_13SM90_TMA_LOADES19_NS4_39AutoVectorizingCopyWithAssumedAlignmentILi128EEENS4_14SM90_TMA_STOREES19_S1Z_S1Z_EEEvvEEEEvNT_6ParamsE,@"STO_CUDA_ENTRY STV_DEFAULT"
_ZN7cutlass13device_kernelINS_4gemm6kernel13GemmUniversalIN4cute5tupleIJiiiiEEENS1_10collective13CollectiveMmaINS1_35MainloopSm100TmaUmmaWarpSpecializedILi4ELi2ELi4ENS5_IJNS4_1CILi2EEESB_NSA_ILi1EEEEEEEENS5_IJNSA_ILi256EEENSA_ILi64EEESG_EEEaNS5_IJlSC_lEEEaSI_NS4_8TiledMMAINS4_8MMA_AtomIJNS4_21SM100_MMA_S8_2x1SM_SSIaaiLi256ELi64ELNS4_4UMMA5MajorE0ELSN_0ELNSM_8SaturateE0EEEEEENS4_6LayoutINS5_IJSC_SC_SC_EEENS5_IJNSA_ILi0EEEST_ST_EEEEENS5_IJNS4_10UnderscoreESW_SW_EEEEENS4_28SM100_TMA_2SM_LOAD_MULTICASTENS4_14ComposedLayoutINS4_7SwizzleILi2ELi4ELi3EEENS4_18smem_ptr_flag_bitsILi8EEENSR_INS5_IJNSA_ILi8EEESG_EEENS5_IJSG_SC_EEEEEEEvNS4_8identityENS4_18SM100_TMA_2SM_LOADES19_vS1A_EENS_8epilogue10collective18CollectiveEpilogueINS1D_23Sm100TmaWarpSpecializedILi1ELi1ELi64ELb0ELb0EEEJNS5_IJNSA_ILi128EEESG_SG_EEENS5_IJNSR_IS1I_SC_EENSR_ISG_SC_EEEEEaSI_aSI_NS1D_6fusion15FusionCallbacksIS1H_NS1N_17LinearCombinationIaiaiLNS_15FloatRoundStyleE2EEES1J_S1M_JEEENS4_5SM1004TMEM4LOAD26SM100_TMEM_LOAD_32dp32b64xENS4_13SM90_TMA_LOADES19_NS4_39AutoVectorizingCopyWithAssumedAlignmentILi128EEENS4_14SM90_TMA_STOREES19_S1Z_S1Z_EEEvvEEEEvNT_6ParamsE:
[----:B------:R-:W1:Y:S01]  /*0000*/  LDC R1, c[0x0][0x37c] ;  /* 0x0000df00ff017b82 */ /* 0x000e620000000800 */
[----:B------:R-:W2:Y:S01]  /*0010*/  S2R R142, SR_TID.X ;  /* 0x00000000008e7919 */ /* 0x000ea20000002100 */
[----:B------:R-:W3:Y:S06]  /*0020*/  LDCU.64 UR8, c[0x0][0x890] ;  /* 0x00011200ff0877ac */ /* 0x000eec0008000a00 */
[----:B------:R-:W4:Y:S01]  /*0030*/  S2UR UR55, SR_CgaCtaId ;  /* 0x00000000003779c3 */ /* 0x000f220000008800 */
[----:B------:R-:W-:Y:S02]  /*0040*/  PRMT R147, RZ, 0x7610, R147 ;  /* 0x00007610ff937816 */ /* 0x000fe40000000093 */
[----:B------:R-:W-:Y:S01]  /*0050*/  ELECT P1, URZ, PT ;  /* 0x0000000000ff782f */ /* 0x000fe20003820000 */
[----:B---3--:R-:W-:-:S04]  /*0060*/  UISETP.NE.U32.AND UP0, UPT, UR8, URZ, UPT ;  /* 0x000000ff0800728c */ /* 0x008fc8000bf05070 */
[----:B------:R-:W-:Y:S02]  /*0070*/  UISETP.NE.AND.EX UP0, UPT, UR9, URZ, UPT, UP0 ;  /* 0x000000ff0900728c */ /* 0x000fe4000bf05300 */
[----:B----4-:R-:W-:Y:S02]  /*0080*/  ULOP3.LUT UR33, UR55, 0x1, URZ, 0xc0, !UPT ;  /* 0x0000000137217892 */ /* 0x010fe4000f8ec0ff */
[----:B------:R-:W-:Y:S01]  /*0090*/  ULOP3.LUT UR35, UR55, 0x1, URZ, 0x3c, !UPT ;  /* 0x0000000137237892 */ /* 0x000fe2000f8e3cff */
[----:B--2---:R-:W-:-:S05]  /*00a0*/  SHF.R.U32.HI R148, RZ, 0x5, R142 ;  /* 0x00000005ff947819 */ /* 0x004fca000001168e */
[----:B------:R-:W2:Y:S02]  /*00b0*/  SHFL.IDX PT, R0, R148, RZ, 0x1f ;  /* 0x00001fff94007589 */ /* 0x000ea400000e0000 */
[----:B--2---:R-:W-:Y:S01]  /*00c0*/  R2UR UR18, R0 ;  /* 0x00000000001272ca */ /* 0x004fe200000e0000 */
[----:B-1----:R-:W-:-:S14]  /*00d0*/  BRA.U UP0, `(.L_x_0) ;  /* 0x0000000100307547 */ /* 0x002fdc000b800000 */
[----:B------:R-:W1:Y:S02]  /*00e0*/  LDCU.64 UR4, c[0x0][0x888] ;  /* 0x00011100ff0477ac */ /* 0x000e640008000a00 */
[----:B-1----:R-:W-:-:S04]  /*00f0*/  UISETP.NE.U32.AND UP0, UPT, UR4, URZ, UPT ;  /* 0x000000ff0400728c */ /* 0x002fc8000bf05070 */
[----:B------:R-:W-:-:S09]  /*0100*/  UISETP.NE.AND.EX UP0, UPT, UR5, URZ, UPT, UP0 ;  /* 0x000000ff0500728c */ /* 0x000fd2000bf05300 */
[----:B------:R-:W-:Y:S05]  /*0110*/  BRA.U !UP0, `(.L_x_1) ;  /* 0x0000000108147547 */ /* 0x000fea000b800000 */
[----:B------:R-:W1:Y:S01]  /*0120*/  LDC.64 R72, c[0x0][0x888] ;  /* 0x00022200ff487b82 */ /* 0x000e620000000a00 */
[----:B------:R-:W1:Y:S02]  /*0130*/  LDCU.64 UR4, c[0x0][0x358] ;  /* 0x00006b00ff0477ac */ /* 0x000e640008000a00 */
[----:B-1----:R1:W5:Y:S01]  /*0140*/  LDG.E R72, desc[UR4][R72.64] ;  /* 0x0000000448487981 */ /* 0x002362000c1e1900 */
[----:B------:R-:W-:Y:S01]  /*0150*/  HFMA2 R147, -RZ, RZ, 0, 5.9604644775390625e-08 ;  /* 0x00000001ff937431 */ /* 0x000fe200000001ff */
[----:B------:R-:W-:Y:S05]  /*0160*/  BRA `(.L_x_0) ;  /* 0x00000000000c7947 */ /* 0x000fea0003800000 */
.L_x_1:
[----:B------:R-:W1:Y:S01]  /*0170*/  LDCU UR4, c[0x0][0x880] ;  /* 0x00011000ff0477ac */ /* 0x000e620008000800 */
[----:B------:R-:W-:Y:S01]  /*0180*/  HFMA2 R147, -RZ, RZ, 0, 5.9604644775390625e-08 ;  /* 0x00000001ff937431 */ /* 0x000fe200000001ff */
[----:B-1----:R-:W-:-:S07]  /*0190*/  MOV R72, UR4 ;  /* 0x0000000400487c02 */ /* 0x002fce0008000f00 */
.L_x_0:
[----:B------:R-:W2:Y:S02]  /*01a0*/  LDCU.64 UR4, c[0x0][0x8b0] ;  /* 0x00011600ff0477ac */ /* 0x000ea40008000a00 */
[----:B--2---:R-:W-:-:S04]  /*01b0*/  UISETP.NE.U32.AND UP0, UPT, UR4, URZ, UPT ;  /* 0x000000ff0400728c */ /* 0x004fc8000bf05070 */
[----:B------:R-:W-:-:S09]  /*01c0*/  UISETP.NE.AND.EX UP0, UPT, UR5, URZ, UPT, UP0 ;  /* 0x000000ff0500728c */ /* 0x000fd2000bf05300 */
[----:B------:R-:W-:Y:S05]  /*01d0*/  BRA.U UP0, `(.L_x_2) ;  /* 0x0000000100287547 */ /* 0x000fea000b800000 */
[----:B------:R-:W2:Y:S02]  /*01e0*/  LDCU.64 UR4, c[0x0][0x8a8] ;  /* 0x00011500ff0477ac */ /* 0x000ea40008000a00 */
[----:B--2---:R-:W-:-:S04]  /*01f0*/  UISETP.NE.U32.AND UP0, UPT, UR4, URZ, UPT ;  /* 0x000000ff0400728c */ /* 0x004fc8000bf05070 */
[----:B------:R-:W-:-:S09]  /*0200*/  UISETP.NE.AND.EX UP0, UPT, UR5, URZ, UPT, UP0 ;  /* 0x000000ff0500728c */ /* 0x000fd2000bf05300 */
[----:B------:R-:W-:Y:S05]  /*0210*/  BRA.U !UP0, `(.L_x_3) ;  /* 0x0000000108107547 */ /* 0x000fea000b800000 */
[----:B------:R-:W2:Y:S01]  /*0220*/  LDC.64 R70, c[0x0][0x8a8] ;  /* 0x00022a00ff467b82 */ /* 0x000ea20000000a00 */
[----:B------:R-:W2:Y:S02]  /*0230*/  LDCU.64 UR4, c[0x0][0x358] ;  /* 0x00006b00ff0477ac */ /* 0x000ea40008000a00 */
[----:B--2---:R2:W5:Y:S01]  /*0240*/  LDG.E R70, desc[UR4][R70.64] ;  /* 0x0000000446467981 */ /* 0x004562000c1e1900 */
[----:B------:R-:W-:Y:S05]  /*0250*/  BRA `(.L_x_2) ;  /* 0x0000000000087947 */ /* 0x000fea0003800000 */
.L_x_3:
[----:B------:R-:W2:Y:S02]  /*0260*/  LDCU UR4, c[0x0][0x8a0] ;  /* 0x00011400ff0477ac */ /* 0x000ea40008000800 */
[----:B--2---:R-:W-:Y:S02]  /*0270*/  MOV R70, UR4 ;  /* 0x0000000400467c02 */ /* 0x004fe40008000f00 */
.L_x_2:
[----:B------:R-:W-:Y:S01]  /*0280*/  IMAD.U32 R0, RZ, RZ, UR18 ;  /* 0x00000012ff007e24 */ /* 0x000fe2000f8e00ff */
[----:B------:R-:W-:Y:S04]  /*0290*/  BSSY.RECONVERGENT B0, `(.L_x_4) ;  /* 0x000000c000007945 */ /* 0x000fe80003800200 */
[C---:B------:R-:W-:Y:S02]  /*02a0*/  ISETP.NE.OR P2, PT, R0.reuse, 0x1, !P1 ;  /* 0x000000010000780c */ /* 0x040fe40004f45670 */
[----:B------:R-:W-:-:S11]  /*02b0*/  ISETP.NE.OR P0, PT, R0, 0x3, !P1 ;  /* 0x000000030000780c */ /* 0x000fd60004f05670 */
[----:B------:R-:W-:Y:S05]  /*02c0*/  @P2 BRA `(.L_x_5) ;  /* 0x0000000000202947 */ /* 0x000fea0003800000 */
[----:B------:R-:W3:Y:S02]  /*02d0*/  LDCU.64 UR4, c[0x0][0x348] ;  /* 0x00006900ff0477ac */ /* 0x000ee40008000a00 */
[----:B---3--:R-:W-:Y:S02]  /*02e0*/  UIADD3 UR6, UP1, UPT, UR4, 0x80, URZ ;  /* 0x0000008004067890 */ /* 0x008fe4000ff3e0ff */
[----:B------:R-:W-:Y:S02]  /*02f0*/  UIADD3 UR4, UP0, UPT, UR4, 0x180, URZ ;  /* 0x0000018004047890 */ /* 0x000fe4000ff1e0ff */
[----:B------:R-:W-:Y:S02]  /*0300*/  UIADD3.X UR7, UPT, UPT, URZ, UR5, URZ, UP1, !UPT ;  /* 0x00000005ff077290 */ /* 0x000fe40008ffe4ff */
[----:B------:R-:W-:-:S07]  /*0310*/  UIADD3.X UR5, UPT, UPT, URZ, UR5, URZ, UP0, !UPT ;  /* 0x00000005ff057290 */ /* 0x000fce00087fe4ff */
[----:B------:R3:W-:Y:S02]  /*0320*/  UTMACCTL.PF [UR6] ;  /* 0x00000000060079b9 */ /* 0x0007e40008040000 */
[----:B------:R3:W-:Y:S02]  /*0330*/  UTMACCTL.PF [UR4] ;  /* 0x00000000040079b9 */ /* 0x0007e40008040000 */
[----:B---3--:R-:W-:Y:S01]  /*0340*/  NOP ;  /* 0x0000000000007918 */ /* 0x008fe20000000000 */
.L_x_5:
[----:B------:R-:W-:Y:S05]  /*0350*/  BSYNC.RECONVERGENT B0 ;  /* 0x0000000000007941 */ /* 0x000fea0003800200 */
.L_x_4:
[----:B------:R-:W-:Y:S04]  /*0360*/  BSSY.RECONVERGENT B0, `(.L_x_6) ;  /* 0x000000a000007945 */ /* 0x000fe80003800200 */
        /* <DEDUP_REMOVED lines=9> */
.L_x_7:
[----:B------:R-:W-:Y:S05]  /*0400*/  BSYNC.RECONVERGENT B0 ;  /* 0x0000000000007941 */ /* 0x000fea0003800200 */
.L_x_6:
[----:B------:R-:W3:Y:S01]  /*0410*/  LDCU.64 UR4, c[0x0][0x888] ;  /* 0x00011100ff0477ac */ /* 0x000ee20008000a00 */
[----:B------:R-:W-:Y:S02]  /*0420*/  UISETP.EQ.U32.AND UP1, UPT, UR8, URZ, UPT ;  /* 0x000000ff0800728c */ /* 0x000fe4000bf22070 */
[----:B------:R-:W-:Y:S02]  /*0430*/  UPLOP3.LUT UP3, UPT, UPT, UPT, UPT, 0x80, 0x8 ;  /* 0x000000000008789c */ /* 0x000fe40003f6f070 */
[----:B---3--:R-:W-:-:S04]  /*0440*/  UISETP.NE.U32.AND UP0, UPT, UR4, URZ, UPT ;  /* 0x000000ff0400728c */ /* 0x008fc8000bf05070 */
[----:B------:R-:W-:-:S04]  /*0450*/  UISETP.NE.AND.EX UP0, UPT, UR5, URZ, UPT, UP0 ;  /* 0x000000ff0500728c */ /* 0x000fc8000bf05300 */
[----:B------:R-:W-:-:S04]  /*0460*/  UISETP.EQ.OR.EX UP2, UPT, UR9, URZ, !UP0, UP1 ;  /* 0x000000ff0900728c */ /* 0x000fc8000c742710 */
[----:B------:R-:W-:-:S05]  /*0470*/  UP2UR UR61, UPR, URZ, 0x4 ;  /* 0x00000004ff3d7883 */ /* 0x000fca0008000000 */
[----:B------:R-:W-:Y:S07]  /*0480*/  BRA.U !UP2, `(.L_x_8) ;  /* 0x000000010a207547 */ /* 0x000fee000b800000 */
[----:B-----5:R-:W-:Y:S01]  /*0490*/  R2UR UR5, R72 ;  /* 0x00000000480572ca */ /* 0x020fe200000e0000 */
[----:B------:R-:W-:Y:S02]  /*04a0*/  UISETP.NE.U32.AND UP1, UPT, UR8, URZ, UPT ;  /* 0x000000ff0800728c */ /* 0x000fe4000bf25070 */
[----:B------:R-:W-:Y:S02]  /*04b0*/  USEL UR4, URZ, 0xffffffff, UP0 ;  /* 0xffffffffff047887 */ /* 0x000fe40008000000 */
[----:B------:R-:W-:-:S08]  /*04c0*/  UISETP.NE.AND.EX UP1, UPT, UR9, URZ, UPT, UP1 ;  /* 0x000000ff0900728c */ /* 0x000fd0000bf25310 */
[----:B------:R-:W-:-:S04]  /*04d0*/  UISETP.NE.AND UP0, UPT, UR5, URZ, UPT ;  /* 0x000000ff0500728c */ /* 0x000fc8000bf05270 */
[----:B------:R-:W-:-:S04]  /*04e0*/  @!UP1 USEL UR4, URZ, 0xffffffff, UP0 ;  /* 0xffffffffff049887 */ /* 0x000fc80008000000 */
[----:B------:R-:W-:-:S04]  /*04f0*/  ULOP3.LUT UR4, UR4, 0x1, URZ, 0xc0, !UPT ;  /* 0x0000000104047892 */ /* 0x000fc8000f8ec0ff */
[----:B------:R-:W-:-:S11]  /*0500*/  UISETP.NE.U32.AND UP3, UPT, UR4, 0x1, UPT ;  /* 0x000000010400788c */ /* 0x000fd6000bf65070 */
.L_x_8:
[----:B------:R-:W3:Y:S01]  /*0510*/  SHFL.IDX PT, R0, R148, RZ, 0x1f ;  /* 0x00001fff94007589 */ /* 0x000ee200000e0000 */
[----:B------:R-:W-:-:S04]  /*0520*/  UISETP.NE.AND UP0, UPT, UR18, 0x2, UPT ;  /* 0x000000021200788c */ /* 0x000fc8000bf05270 */
[----:B------:R-:W-:Y:S02]  /*0530*/  UISETP.EQ.AND UP1, UPT, UR33, URZ, !UP0 ;  /* 0x000000ff2100728c */ /* 0x000fe4000c722270 */
[----:B------:R-:W-:-:S04]  /*0540*/  USEL UR34, URZ, 0x1, UP0 ;  /* 0x00000001ff227887 */ /* 0x000fc80008000000 */
[----:B------:R-:W-:Y:S02]  /*0550*/  PLOP3.LUT P3, PT, P1, PT, UP1, 0x80, 0x8 ;  /* 0x000000000008781c */ /* 0x000fe40000f6f018 */
[----:B---3--:R-:W-:-:S13]  /*0560*/  ISETP.NE.AND P0, PT, R0, RZ, PT ;  /* 0x000000ff0000720c */ /* 0x008fda0003f05270 */
[----:B------:R-:W-:Y:S05]  /*0570*/  @P0 BRA `(.L_x_9) ;  /* 0x0000000000540947 */ /* 0x000fea0003800000 */
[----:B------:R-:W-:Y:S01]  /*0580*/  UMOV UR4, 0x400 ;  /* 0x0000040000047882 */ /* 0x000fe20000000000 */
[----:B------:R-:W-:Y:S01]  /*0590*/  UMOV UR8, 0x1 ;  /* 0x0000000100087882 */ /* 0x000fe20000000000 */
[----:B------:R-:W-:Y:S01]  /*05a0*/  UMOV UR6, 0x2 ;  /* 0x0000000200067882 */ /* 0x000fe20000000000 */
[----:B------:R-:W-:Y:S02]  /*05b0*/  ULEA UR4, UR55, UR4, 0x18 ;  /* 0x0000000437047291 */ /* 0x000fe4000f8ec0ff */
[----:B------:R-:W-:-:S04]  /*05c0*/  UIADD3 UR8, UPT, UPT, -UR8, 0x100000, URZ ;  /* 0x0010000008087890 */ /* 0x000fc8000fffe1ff */
[----:B------:R-:W-:Y:S02]  /*05d0*/  USHF.L.U32 UR9, UR8, 0xb, URZ ;  /* 0x0000000b08097899 */ /* 0x000fe400080006ff */
[----:B------:R-:W-:Y:S02]  /*05e0*/  USHF.L.U32 UR8, UR8, 0x1, URZ ;  /* 0x0000000108087899 */ /* 0x000fe400080006ff */
[----:B------:R-:W-:-:S04]  /*05f0*/  UIADD3 UR6, UPT, UPT, -UR6, 0x100000, URZ ;  /* 0x0010000006067890 */ /* 0x000fc8000fffe1ff */
[----:B------:R-:W-:Y:S02]  /*0600*/  USHF.L.U32 UR7, UR6, 0xb, URZ ;  /* 0x0000000b06077899 */ /* 0x000fe400080006ff */
[----:B------:R-:W-:Y:S01]  /*0610*/  USHF.L.U32 UR6, UR6, 0x1, URZ ;  /* 0x0000000106067899 */ /* 0x000fe200080006ff */
[----:B------:R-:W-:Y:S01]  /*0620*/  ELECT P0, URZ, PT ;  /* 0x0000000000ff782f */ /* 0x000fe20003800000 */
[----:B------:R-:W3:Y:S02]  /*0630*/  FENCE.VIEW.ASYNC.S ;  /* 0x00000000000073c6 */ /* 0x000ee40000000000 */
[----:B---3--:R3:W4:Y:S08]  /*0640*/  SYNCS.EXCH.64 URZ, [UR4], UR8 ;  /* 0x0000000804ff75b2 */ /* 0x0087300008000100 */
[----:B------:R3:W1:Y:S01]  /*0650*/  SYNCS.EXCH.64 URZ, [UR4+0x20], UR6 ;  /* 0x0000200604ff75b2 */ /* 0x0006620008000100 */
[----:B------:R3:W1:Y:S01]  /*0660*/  SYNCS.EXCH.64 URZ, [UR4+0x8], UR8 ;  /* 0x0000080804ff75b2 */ /* 0x0006620008000100 */
[----:B------:R3:W1:Y:S01]  /*0670*/  SYNCS.EXCH.64 URZ, [UR4+0x28], UR6 ;  /* 0x0000280604ff75b2 */ /* 0x0006620008000100 */
[----:B------:R3:W1:Y:S01]  /*0680*/  SYNCS.EXCH.64 URZ, [UR4+0x10], UR8 ;  /* 0x0000100804ff75b2 */ /* 0x0006620008000100 */
[----:B------:R3:W1:Y:S01]  /*0690*/  SYNCS.EXCH.64 URZ, [UR4+0x30], UR6 ;  /* 0x0000300604ff75b2 */ /* 0x0006620008000100 */
[----:B------:R3:W1:Y:S01]  /*06a0*/  SYNCS.EXCH.64 URZ, [UR4+0x18], UR8 ;  /* 0x0000180804ff75b2 */ /* 0x0006620008000100 */
[----:B------:R3:W1:Y:S01]  /*06b0*/  SYNCS.EXCH.64 URZ, [UR4+0x38], UR6 ;  /* 0x0000380604ff75b2 */ /* 0x0006620008000100 */
[----:B------:R-:W-:Y:S01]  /*06c0*/  NOP ;  /* 0x0000000000007918 */ /* 0x000fe20000000000 */
.L_x_9:
[----:B------:R-:W2:Y:S01]  /*06d0*/  SHFL.IDX PT, R0, R148, RZ, 0x1f ;  /* 0x00001fff94007589 */ /* 0x000ea200000e0000 */
[----:B------:R-:W-:Y:S01]  /*06e0*/  NOP ;  /* 0x0000000000007918 */ /* 0x000fe20000000000 */
[----:B--2---:R-:W-:-:S13]  /*06f0*/  ISETP.NE.AND P0, PT, R0, 0x1, PT ;  /* 0x000000010000780c */ /* 0x004fda0003f05270 */
[----:B------:R-:W-:Y:S05]  /*0700*/  @P0 BRA `(.L_x_10) ;  /* 0x00000000003c0947 */ /* 0x000fea0003800000 */
[----:B---3--:R-:W-:Y:S01]  /*0710*/  UMOV UR4, 0x400 ;  /* 0x0000040000047882 */ /* 0x008fe20000000000 */
        /* <DEDUP_REMOVED lines=10> */
[----:B------:R-:W2:Y:S02]  /*07c0*/  FENCE.VIEW.ASYNC.S ;  /* 0x00000000000073c6 */ /* 0x000ea40000000000 */
[----:B--2---:R2:W3:Y:S08]  /*07d0*/  SYNCS.EXCH.64 URZ, [UR4+0x40], UR8 ;  /* 0x0000400804ff75b2 */ /* 0x0044f00008000100 */
[----:B------:R2:W1:Y:S01]  /*07e0*/  SYNCS.EXCH.64 URZ, [UR4+0x48], UR6 ;  /* 0x0000480604ff75b2 */ /* 0x0004620008000100 */
[----:B------:R-:W-:Y:S01]  /*07f0*/  NOP ;  /* 0x0000000000007918 */ /* 0x000fe20000000000 */
.L_x_10:
[----:B------:R-:W4:Y:S01]  /*0800*/  SHFL.IDX PT, R0, R148, RZ, 0x1f ;  /* 0x00001fff94007589 */ /* 0x000f2200000e0000 */
[----:B------:R-:W-:Y:S01]  /*0810*/  NOP ;  /* 0x0000000000007918 */ /* 0x000fe20000000000 */
[----:B----4-:R-:W-:-:S13]  /*0820*/  ISETP.NE.AND P0, PT, R0, 0x3, PT ;  /* 0x000000030000780c */ /* 0x010fda0003f05270 */
[----:B------:R-:W-:Y:S05]  /*0830*/  @P0 BRA `(.L_x_11) ;  /* 0x00000000002c0947 */ /* 0x000fea0003800000 */
[----:B--23--:R-:W-:Y:S01]  /*0840*/  UMOV UR6, 0x400 ;  /* 0x0000040000067882 */ /* 0x00cfe20000000000 */
[----:B------:R-:W-:Y:S01]  /*0850*/  UMOV UR4, 0x20 ;  /* 0x0000002000047882 */ /* 0x000fe20000000000 */
[----:B------:R-:W-:Y:S02]  /*0860*/  ULEA UR6, UR55, UR6, 0x18 ;  /* 0x0000000637067291 */ /* 0x000fe4000f8ec0ff */
[----:B------:R-:W-:-:S04]  /*0870*/  UIADD3 UR4, UPT, UPT, -UR4, 0x100000, URZ ;  /* 0x0010000004047890 */ /* 0x000fc8000fffe1ff */
[----:B------:R-:W-:Y:S02]  /*0880*/  USHF.L.U32 UR5, UR4, 0xb, URZ ;  /* 0x0000000b04057899 */ /* 0x000fe400080006ff */
[----:B------:R-:W-:Y:S01]  /*0890*/  USHF.L.U32 UR4, UR4, 0x1, URZ ;  /* 0x0000000104047899 */ /* 0x000fe200080006ff */
[----:B------:R-:W-:Y:S01]  /*08a0*/  ELECT P0, URZ, PT ;  /* 0x0000000000ff782f */ /* 0x000fe20003800000 */
[----:B------:R-:W2:Y:S10]  /*08b0*/  FENCE.VIEW.ASYNC.S ;  /* 0x00000000000073c6 */ /* 0x000eb40000000000 */
[----:B--2---:R4:W2:Y:S01]  /*08c0*/  SYNCS.EXCH.64 URZ, [UR6+0x50], UR4 ;  /* 0x0000500406ff75b2 */ /* 0x0048a20008000100 */
[----:B------:R4:W3:Y:S02]  /*08d0*/  SYNCS.EXCH.64 URZ, [UR6+0x58], UR4 ;  /* 0x0000580406ff75b2 */ /* 0x0008e40008000100 */
[----:B----4-:R-:W-:Y:S01]  /*08e0*/  NOP ;  /* 0x0000000000007918 */ /* 0x010fe20000000000 */
.L_x_11:
[----:B------:R-:W4:Y:S01]  /*08f0*/  SHFL.IDX PT, R0, R148, RZ, 0x1f ;  /* 0x00001fff94007589 */ /* 0x000f2200000e0000 */
[----:B------:R-:W-:Y:S01]  /*0900*/  NOP ;  /* 0x0000000000007918 */ /* 0x000fe20000000000 */
[----:B----4-:R-:W-:-:S13]  /*0910*/  ISETP.NE.AND P0, PT, R0, 0x4, PT ;  /* 0x000000040000780c */ /* 0x010fda0003f05270 */
[----:B------:R-:W-:Y:S05]  /*0920*/  @P0 BRA `(.L_x_12) ;  /* 0x0000000000480947 */ /* 0x000fea0003800000 */
[----:B--23--:R-:W-:Y:S01]  /*0930*/  UMOV UR4, 0x3a0 ;  /* 0x000003a000047882 */ /* 0x00cfe20000000000 */
[----:B------:R-:W-:Y:S01]  /*0940*/  UMOV UR6, 0x400 ;  /* 0x0000040000067882 */ /* 0x000fe20000000000 */
[----:B------:R-:W-:Y:S01]  /*0950*/  USEL UR4, UR4, 0x320, UP3 ;  /* 0x0000032004047887 */ /* 0x000fe20009800000 */
        /* <DEDUP_REMOVED lines=10> */
[----:B--2---:R4:W2:Y:S08]  /*0a00*/  SYNCS.EXCH.64 URZ, [UR6+0x60], UR8 ;  /* 0x0000600806ff75b2 */ /* 0x0048b00008000100 */
[----:B------:R4:W3:Y:S01]  /*0a10*/  SYNCS.EXCH.64 URZ, [UR6+0x70], UR4 ;  /* 0x0000700406ff75b2 */ /* 0x0008e20008000100 */
[----:B------:R4:W1:Y:S01]  /*0a20*/  SYNCS.EXCH.64 URZ, [UR6+0x68], UR8 ;  /* 0x0000680806ff75b2 */ /* 0x0008620008000100 */
[----:B------:R4:W1:Y:S02]  /*0a30*/  SYNCS.EXCH.64 URZ, [UR6+0x78], UR4 ;  /* 0x0000780406ff75b2 */ /* 0x0008640008000100 */
[----:B----4-:R-:W-:Y:S01]  /*0a40*/  NOP ;  /* 0x0000000000007918 */ /* 0x010fe20000000000 */
.L_x_12:
[----:B------:R-:W4:Y:S01]  /*0a50*/  SHFL.IDX PT, R0, R148, RZ, 0x1f ;  /* 0x00001fff94007589 */ /* 0x000f2200000e0000 */
[----:B------:R-:W-:Y:S01]  /*0a60*/  NOP ;  /* 0x0000000000007918 */ /* 0x000fe20000000000 */
[----:B----4-:R-:W-:-:S13]  /*0a70*/  ISETP.NE.AND P0, PT, R0, 0x5, PT ;  /* 0x000000050000780c */ /* 0x010fda0003f05270 */
[----:B------:R-:W-:Y:S05]  /*0a80*/  @P0 BRA `(.L_x_13) ;  /* 0x0000000000540947 */ /* 0x000fea0003800000 */
[----:B--23--:R-:W-:Y:S01]  /*0a90*/  UMOV UR4, 0x400 ;  /* 0x0000040000047882 */ /* 0x00cfe20000000000 */
        /* <DEDUP_REMOVED lines=14> */
[----:B------:R4:W1:Y:S01]  /*0b80*/  SYNCS.EXCH.64 URZ, [UR4+0xa8], UR8 ;  /* 0x0000a80804ff75b2 */ /* 0x0008620008000100 */
[----:B------:R4:W1:Y:S01]  /*0b90*/  SYNCS.EXCH.64 URZ, [UR4+0x90], UR6 ;  /* 0x0000900604ff75b2 */ /* 0x0008620008000100 */
[----:B------:R4:W1:Y:S01]  /*0ba0*/  SYNCS.EXCH.64 URZ, [UR4+0xb0], UR8 ;  /* 0x0000b00804ff75b2 */ /* 0x0008620008000100 */
[----:B------:R4:W1:Y:S01]  /*0bb0*/  SYNCS.EXCH.64 URZ, [UR4+0x98], UR6 ;  /* 0x0000980604ff75b2 */ /* 0x0008620008000100 */
[----:B------:R4:W1:Y:S02]  /*0bc0*/  SYNCS.EXCH.64 URZ, [UR4+0xb8], UR8 ;  /* 0x0000b80804ff75b2 */ /* 0x0008640008000100 */
[----:B----4-:R-:W-:Y:S01]  /*0bd0*/  NOP ;  /* 0x0000000000007918 */ /* 0x010fe20000000000 */
.L_x_13:
[----:B------:R-:W4:Y:S01]  /*0be0*/  SHFL.IDX PT, R0, R148, RZ, 0x1f ;  /* 0x00001fff94007589 */ /* 0x000f2200000e0000 */
[----:B------:R-:W-:Y:S01]  /*0bf0*/  ISETP.NE.OR P1, PT, RZ, UR18, !P1 ;  /* 0x00000012ff007c0c */ /* 0x000fe2000cf25670 */
        /* <DEDUP_REMOVED lines=12> */
[----:B------:R4:W3:Y:S01]  /*0cc0*/  SYNCS.EXCH.64 URZ, [UR4+0xd0], UR6 ;  /* 0x0000d00604ff75b2 */ /* 0x0008e20008000100 */
[----:B------:R4:W1:Y:S01]  /*0cd0*/  SYNCS.EXCH.64 URZ, [UR4+0xc8], UR6 ;  /* 0x0000c80604ff75b2 */ /* 0x0008620008000100 */
[----:B------:R4:W1:Y:S02]  /*0ce0*/  SYNCS.EXCH.64 URZ, [UR4+0xd8], UR6 ;  /* 0x0000d80604ff75b2 */ /* 0x0008640008000100 */
[----:B----4-:R-:W-:Y:S01]  /*0cf0*/  NOP ;  /* 0x0000000000007918 */ /* 0x010fe20000000000 */
.L_x_14:
[----:B------:R-:W-:Y:S01]  /*0d00*/  VOTEU.ALL UP0, P1 ;  /* 0x0000000000ff7886 */ /* 0x000fe20000800000 */
[----:B--23--:R-:W-:Y:S01]  /*0d10*/  UMOV UR4, 0x20 ;  /* 0x0000002000047882 */ /* 0x00cfe20000000000 */
[----:B------:R-:W2:Y:S01]  /*0d20*/  LDCU UR7, c[0x0][0x36c] ;  /* 0x00006d80ff0777ac */ /* 0x000ea20008000800 */
[----:B------:R-:W-:Y:S01]  /*0d30*/  NOP ;  /* 0x0000000000007918 */ /* 0x000fe20000000000 */
[----:B------:R-:W-:Y:S01]  /*0d40*/  LOP3.LUT R0, R142, 0x1f, RZ, 0xc0, !PT ;  /* 0x0000001f8e007812 */ /* 0x000fe200078ec0ff */
[----:B------:R-:W-:Y:S01]  /*0d50*/  @!UP0 UMOV UR6, 0x400 ;  /* 0x0000040000068882 */ /* 0x000fe20000000000 */
[----:B------:R-:W-:-:S04]  /*0d60*/  @!UP0 UIADD3 UR4, UPT, UPT, -UR4, 0x100000, URZ ;  /* 0x0010000004048890 */ /* 0x000fc8000fffe1ff */
[----:B------:R-:W-:Y:S02]  /*0d70*/  @!UP0 USHF.L.U32 UR5, UR4, 0xb, URZ ;  /* 0x0000000b04058899 */ /* 0x000fe400080006ff */
[----:B------:R-:W-:Y:S02]  /*0d80*/  @!UP0 USHF.L.U32 UR4, UR4, 0x1, URZ ;  /* 0x0000000104048899 */ /* 0x000fe400080006ff */
[----:B------:R-:W-:Y:S01]  /*0d90*/  @!UP0 ULEA UR6, UR55, UR6, 0x18 ;  /* 0x0000000637068291 */ /* 0x000fe2000f8ec0ff */
[----:B------:R-:W-:Y:S01]  /*0da0*/  VOTEU.ALL UP0, P1 ;  /* 0x0000000000ff7886 */ /* 0x000fe20000800000 */
[----:B------:R-:W-:Y:S02]  /*0db0*/  UISETP.NE.AND UP4, UPT, UR18, URZ, UPT ;  /* 0x000000ff1200728c */ /* 0x000fe4000bf85270 */
[----:B--2---:R-:W-:Y:S01]  /*0dc0*/  UISETP.EQ.U32.AND UP5, UPT, UR7, 0x1, UPT ;  /* 0x000000010700788c */ /* 0x004fe2000bfa2070 */
[----:B------:R-:W2:Y:S07]  /*0dd0*/  FENCE.VIEW.ASYNC.S ;  /* 0x00000000000073c6 */ /* 0x000eae0000000000 */
[----:B--2---:R2:W3:Y:S01]  /*0de0*/  @!UP0 SYNCS.EXCH.64 URZ, [UR6+0xe0], UR4 ;  /* 0x0000e00406ff85b2 */ /* 0x0044e20008000100 */
[----:B------:R-:W-:Y:S05]  /*0df0*/  BRA.U !UP5, `(.L_x_15) ;  /* 0x000000010d087547 */ /* 0x000fea000b800000 */
[----:B-1-3--:R-:W-:Y:S01]  /*0e00*/  UCGABAR_ARV ;  /* 0x00000000000079c7 */ /* 0x00afe20008000000 */
[----:B------:R-:W-:Y:S05]  /*0e10*/  BRA `(.L_x_16) ;  /* 0x0000000000047947 */ /* 0x000fea0003800000 */
.L_x_15:
[----:B-1-3--:R-:W-:Y:S01]  /*0e20*/  NOP ;  /* 0x0000000000007918 */ /* 0x00afe20000000000 */
.L_x_16:
[----:B------:R-:W1:Y:S01]  /*0e30*/  S2UR UR28, SR_CTAID.X ;  /* 0x00000000001c79c3 */ /* 0x000e620000002500 */
[----:B------:R-:W-:-:S05]  /*0e40*/  CS2R.32 R3, SR_CgaSize ;  /* 0x0000000000037805 */ /* 0x000fca0000008a00 */
[----:B------:R-:W-:-:S05]  /*0e50*/  IMAD R3, R3, -0xa0, RZ ;  /* 0xffffff6003037824 */ /* 0x000fca00078e02ff */
[----:B--2---:R-:W-:-:S14]  /*0e60*/  R2UR UR5, R3 ;  /* 0x00000000030572ca */ /* 0x004fdc00000e0000 */
[----:B------:R-:W2:Y:S01]  /*0e70*/  LDCU UR5, c[0x0][UR5+0x2b0] ;  /* 0x00005600050577ac */ /* 0x000ea20008000800 */
[----:B------:R-:W-:-:S05]  /*0e80*/  CS2R.32 R3, SR_CgaSize ;  /* 0x0000000000037805 */ /* 0x000fca0000008a00 */
[----:B------:R-:W-:-:S05]  /*0e90*/  IMAD R3, R3, -0xa0, RZ ;  /* 0xffffff6003037824 */ /* 0x000fca00078e02ff */
[----:B------:R-:W-:-:S14]  /*0ea0*/  R2UR UR4, R3 ;  /* 0x00000000030472ca */ /* 0x000fdc00000e0000 */
[----:B------:R-:W3:Y:S01]  /*0eb0*/  LDCU UR4, c[0x0][UR4+0x2b4] ;  /* 0x00005680040477ac */ /* 0x000ee20008000800 */
[----:B------:R-:W4:Y:S01]  /*0ec0*/  S2UR UR7, SR_CTAID.Y ;  /* 0x00000000000779c3 */ /* 0x000f220000002600 */
[----:B------:R-:W3:Y:S01]  /*0ed0*/  LDCU UR19, c[0x0][0xb24] ;  /* 0x00016480ff1377ac */ /* 0x000ee20008000800 */
[----:B------:R-:W-:-:S05]  /*0ee0*/  CS2R.32 R3, SR_CgaSize ;  /* 0x0000000000037805 */ /* 0x000fca0000008a00 */
[----:B------:R-:W-:-:S05]  /*0ef0*/  IMAD R3, R3, -0xa0, RZ ;  /* 0xffffff6003037824 */ /* 0x000fca00078e02ff */
[----:B------:R-:W-:-:S14]  /*0f00*/  R2UR UR60, R3 ;  /* 0x00000000033c72ca */ /* 0x000fdc00000e0000 */
[----:B------:R-:W3:Y:S01]  /*0f10*/  LDCU UR60, c[0x0][UR60+0x2a0] ;  /* 0x000054003c3c77ac */ /* 0x000ee20008000800 */
[----:B------:R-:W1:Y:S01]  /*0f20*/  S2UR UR36, SR_CTAID.Z ;  /* 0x00000000002479c3 */ /* 0x000e620000002700 */
[----:B------:R-:W-:-:S05]  /*0f30*/  CS2R.32 R3, SR_CgaSize ;  /* 0x0000000000037805 */ /* 0x000fca0000008a00 */
[----:B------:R-:W-:-:S05]  /*0f40*/  IMAD R3, R3, -0xa0, RZ ;  /* 0xffffff6003037824 */ /* 0x000fca00078e02ff */
[----:B------:R-:W-:-:S14]  /*0f50*/  R2UR UR57, R3 ;  /* 0x00000000033972ca */ /* 0x000fdc00000e0000 */
[----:B------:R-:W3:Y:S01]  /*0f60*/  LDCU UR57, c[0x0][UR57+0x2a4] ;  /* 0x00005480393977ac */ /* 0x000ee20008000800 */
[----:B------:R-:W-:Y:S02]  /*0f70*/  UISETP.GT.U32.AND UP0, UPT, UR33, 0xffff, UPT ;  /* 0x0000ffff2100788c */ /* 0x000fe4000bf04070 */
[----:B------:R-:W-:Y:S01]  /*0f80*/  USHF.L.U32 UR24, UR55, 0xb, URZ ;  /* 0x0000000b37187899 */ /* 0x000fe200080006ff */
[----:B-1----:R-:W-:Y:S01]  /*0f90*/  I2FP.F32.U32 R3, UR28 ;  /* 0x0000001c00037c45 */ /* 0x002fe20008201000 */
[----:B------:R-:W-:Y:S01]  /*0fa0*/  UMOV UR29, 0x5 ;  /* 0x00000005001d7882 */ /* 0x000fe20000000000 */
[----:B------:R-:W1:Y:S03]  /*0fb0*/  LDCU UR40, c[0x0][0xb24] ;  /* 0x00016480ff2877ac */ /* 0x000e660008000800 */
[----:B--2---:R-:W-:Y:S01]  /*0fc0*/  FMUL R3, R3, UR5 ;  /* 0x0000000503037c20 */ /* 0x004fe20008400000 */
[----:B------:R-:W-:Y:S01]  /*0fd0*/  USEL UR5, UR33, 0xffff, !UP0 ;  /* 0x0000ffff21057887 */ /* 0x000fe2000c000000 */
[----:B----4-:R-:W-:Y:S01]  /*0fe0*/  I2FP.F32.U32 R2, UR7 ;  /* 0x0000000700027c45 */ /* 0x010fe20008201000 */
[----:B------:R-:W2:Y:S03]  /*0ff0*/  LDCU UR27, c[0x0][0xb30] ;  /* 0x00016600ff1b77ac */ /* 0x000ea60008000800 */
[----:B------:R-:W4:Y:S01]  /*1000*/  F2I.U32.TRUNC.NTZ R3, R3 ;  /* 0x0000000300037305 */ /* 0x000f22000020f000 */
[----:B---3--:R-:W-:Y:S01]  /*1010*/  FMUL R2, R2, UR4 ;  /* 0x0000000402027c20 */ /* 0x008fe20008400000 */
[----:B------:R-:W-:-:S02]  /*1020*/  ULOP3.LUT UR25, UR5, 0xffff, URZ, 0xc0, !UPT ;  /* 0x0000ffff05197892 */ /* 0x000fc4000f8ec0ff */
[----:B------:R-:W-:Y:S01]  /*1030*/  UISETP.GE.AND UP2, UPT, UR19, 0x1, UPT ;  /* 0x000000011300788c */ /* 0x000fe2000bf46270 */
[----:B------:R-:W-:-:S03]  /*1040*/  UMOV UR46, UR7 ;  /* 0x00000007002e7c82 */ /* 0x000fc60008000000 */
[----:B------:R-:W3:Y:S01]  /*1050*/  F2I.U32.TRUNC.NTZ R2, R2 ;  /* 0x0000000200027305 */ /* 0x000ee2000020f000 */
[----:B------:R-:W-:Y:S01]  /*1060*/  UMOV UR45, UR28 ;  /* 0x0000001c002d7c82 */ /* 0x000fe20008000000 */
[----:B----4-:R-:W-:Y:S02]  /*1070*/  R2UR UR4, R3 ;  /* 0x00000000030472ca */ /* 0x010fe400000e0000 */
[----:B------:R-:W-:Y:S02]  /*1080*/  PRMT R3, RZ, 0x7610, R3 ;  /* 0x00007610ff037816 */ /* 0x000fe40000000003 */
[----:B---3--:R-:W-:Y:S02]  /*1090*/  R2UR UR6, R2 ;  /* 0x00000000020672ca */ /* 0x008fe400000e0000 */
[----:B------:R-:W-:-:S07]  /*10a0*/  PRMT R2, RZ, 0x7610, R2 ;  /* 0x00007610ff027816 */ /* 0x000fce0000000002 */
[----:B------:R-:W-:-:S04]  /*10b0*/  UIADD3 UR5, UPT, UPT, -UR4, URZ, URZ ;  /* 0x000000ff04057290 */ /* 0x000fc8000fffe1ff */
[----:B------:R-:W-:Y:S02]  /*10c0*/  UIMAD UR60, UR60, UR5, UR28 ;  /* 0x000000053c3c72a4 */ /* 0x000fe4000f8e021c */
[----:B------:R-:W-:-:S04]  /*10d0*/  UIADD3 UR4, UPT, UPT, -UR6, URZ, URZ ;  /* 0x000000ff06047290 */ /* 0x000fc8000fffe1ff */
[----:B------:R-:W-:Y:S01]  /*10e0*/  UIMAD UR57, UR57, UR4, UR7 ;  /* 0x00000004393972a4 */ /* 0x000fe2000f8e0207 */
[----:B-12---:R-:W-:Y:S11]  /*10f0*/  BRA.U UP4, `(.L_x_17) ;  /* 0x00000001043c7547 */ /* 0x006ff6000b800000 */
[----:B------:R-:W-:Y:S02]  /*1100*/  UISETP.GT.U32.AND UP0, UPT, UR60, 0x1, UPT ;  /* 0x000000013c00788c */ /* 0x000fe4000bf04070 */
[----:B------:R-:W-:Y:S02]  /*1110*/  ULOP3.LUT UR4, UR60, 0xfffffffe, URZ, 0xc0, !UPT ;  /* 0xfffffffe3c047892 */ /* 0x000fe4000f8ec0ff */
[----:B------:R-:W-:Y:S02]  /*1120*/  UISETP.NE.AND UP1, UPT, UR57, URZ, UP0 ;  /* 0x000000ff3900728c */ /* 0x000fe40008725270 */
[----:B------:R-:W-:Y:S02]  /*1130*/  UISETP.NE.AND UP0, UPT, UR57, 0x1, UP0 ;  /* 0x000000013900788c */ /* 0x000fe40008705270 */
[----:B------:R-:W-:Y:S02]  /*1140*/  USEL UR7, URZ, 0x1, UP1 ;  /* 0x00000001ff077887 */ /* 0x000fe40008800000 */
[----:B------:R-:W-:-:S02]  /*1150*/  USEL UR6, URZ, 0x4, UP0 ;  /* 0x00000004ff067887 */ /* 0x000fc40008000000 */
[----:B------:R-:W-:Y:S02]  /*1160*/  USEL UR5, URZ, 0x2, UP1 ;  /* 0x00000002ff057887 */ /* 0x000fe40008800000 */
[----:B------:R-:W-:Y:S02]  /*1170*/  ULEA UR4, UR57, UR4, 0x1 ;  /* 0x0000000439047291 */ /* 0x000fe4000f8e08ff */
[----:B------:R-:W-:Y:S02]  /*1180*/  USEL UR8, URZ, 0x8, UP0 ;  /* 0x00000008ff087887 */ /* 0x000fe40008000000 */
[----:B------:R-:W-:-:S03]  /*1190*/  UIADD3 UR5, UPT, UPT, UR5, UR6, UR7 ;  /* 0x0000000605057290 */ /* 0x000fc6000fffe007 */
[----:B------:R-:W-:Y:S01]  /*11a0*/  UMOV UR6, 0x3 ;  /* 0x0000000300067882 */ /* 0x000fe20000000000 */
[----:B------:R-:W-:Y:S02]  /*11b0*/  UIADD3 UR5, UPT, UPT, UR5, UR8, URZ ;  /* 0x0000000805057290 */ /* 0x000fe4000fffe0ff */
[----:B------:R-:W-:-:S04]  /*11c0*/  USHF.L.U32 UR4, UR6, UR4, URZ ;  /* 0x0000000406047299 */ /* 0x000fc800080006ff */
[----:B------:R-:W-:Y:S02]  /*11d0*/  MOV R3, UR5 ;  /* 0x0000000500037c02 */ /* 0x000fe40008000f00 */
[----:B------:R-:W-:Y:S02]  /*11e0*/  MOV R2, UR4 ;  /* 0x0000000400027c02 */ /* 0x000fe40008000f00 */
.L_x_17:
[----:B------:R-:W-:Y:S05]  /*11f0*/  BRA.U !UP2, `(.L_x_18) ;  /* 0x000000010ad47547 */ /* 0x000fea000b800000 */
[----:B------:R-:W1:Y:S01]  /*1200*/  LDCU.128 UR20, c[0x0][0xb10] ;  /* 0x00016200ff1477ac */ /* 0x000e620008000c00 */
[----:B------:R-:W2:Y:S01]  /*1210*/  LDCU UR6, c[0x0][0x370] ;  /* 0x00006e00ff0677ac */ /* 0x000ea20008000800 */
[----:B------:R-:W3:Y:S01]  /*1220*/  LDCU UR5, c[0x0][0x374] ;  /* 0x00006e80ff0577ac */ /* 0x000ee20008000800 */
[----:B------:R-:W4:Y:S01]  /*1230*/  LDCU UR26, c[0x0][0xb0c] ;  /* 0x00016180ff1a77ac */ /* 0x000f220008000800 */
[----:B------:R-:W4:Y:S01]  /*1240*/  LDCU UR4, c[0x0][0xb20] ;  /* 0x00016400ff0477ac */ /* 0x000f220008000800 */
[----:B------:R-:W4:Y:S01]  /*1250*/  LDCU.64 UR8, c[0x0][0xb28] ;  /* 0x00016500ff0877ac */ /* 0x000f220008000a00 */
[----:B-1----:R-:W-:Y:S02]  /*1260*/  UISETP.NE.AND UP0, UPT, UR22, 0x1, UPT ;  /* 0x000000011600788c */ /* 0x002fe4000bf05270 */
[----:B---3--:R-:W-:Y:S02]  /*1270*/  UIMAD.WIDE.U32 UR10, UR5, UR23, URZ ;  /* 0x00000017050a72a5 */ /* 0x008fe4000f8e00ff */
[----:B--2---:R-:W-:-:S02]  /*1280*/  UIMAD.WIDE.U32 UR12, UR6, UR20, URZ ;  /* 0x00000014060c72a5 */ /* 0x004fc4000f8e00ff */
[----:B----4-:R-:W-:Y:S02]  /*1290*/  UISETP.NE.AND UP1, UPT, UR26, 0x1, UPT ;  /* 0x000000011a00788c */ /* 0x010fe4000bf25270 */
[----:B------:R-:W-:Y:S01]  /*12a0*/  UISETP.NE.AND UP2, UPT, UR19, 0x1, UPT ;  /* 0x000000011300788c */ /* 0x000fe2000bf45270 */
[----:B------:R-:W-:Y:S02]  /*12b0*/  UMOV UR10, UR11 ;  /* 0x0000000b000a7c82 */ /* 0x000fe40008000000 */
[----:B------:R-:W-:Y:S01]  /*12c0*/  UMOV UR12, UR13 ;  /* 0x0000000d000c7c82 */ /* 0x000fe20008000000 */
[----:B------:R-:W-:Y:S02]  /*12d0*/  @UP0 USHF.R.U32.HI UR5, URZ, UR4, UR10 ;  /* 0x00000004ff050299 */ /* 0x000fe4000801160a */
[----:B------:R-:W-:Y:S02]  /*12e0*/  UIMAD.WIDE.U32 UR16, UR46, UR23, URZ ;  /* 0x000000172e1072a5 */ /* 0x000fe4000f8e00ff */
[----:B------:R-:W-:-:S02]  /*12f0*/  UIMAD.WIDE.U32 UR10, UR5, UR8, URZ ;  /* 0x00000008050a72a5 */ /* 0x000fc4000f8e00ff */
[----:B------:R-:W-:Y:S02]  /*1300*/  @UP1 USHF.R.U32.HI UR6, URZ, UR21, UR12 ;  /* 0x00000015ff061299 */ /* 0x000fe4000801160c */
[----:B------:R-:W-:Y:S02]  /*1310*/  UIMAD.WIDE.U32 UR14, UR28, UR20, URZ ;  /* 0x000000141c0e72a5 */ /* 0x000fe4000f8e00ff */
[----:B------:R-:W-:Y:S01]  /*1320*/  UIMAD.WIDE.U32 UR12, UR6, UR8, URZ ;  /* 0x00000008060c72a5 */ /* 0x000fe2000f8e00ff */
[----:B------:R-:W-:Y:S01]  /*1330*/  UMOV UR16, UR17 ;  /* 0x0000001100107c82 */ /* 0x000fe20008000000 */
[----:B------:R-:W-:Y:S01]  /*1340*/  UMOV UR10, UR11 ;  /* 0x0000000b000a7c82 */ /* 0x000fe20008000000 */
[----:B------:R-:W-:Y:S02]  /*1350*/  USHF.R.U32.HI UR16, URZ, UR4, UR16 ;  /* 0x00000004ff107299 */ /* 0x000fe40008011610 */
[----:B------:R-:W-:Y:S02]  /*1360*/  @UP2 USHF.R.U32.HI UR5, URZ, UR9, UR10 ;  /* 0x00000009ff052299 */ /* 0x000fe4000801160a */
[----:B------:R-:W-:Y:S01]  /*1370*/  UMOV UR7, UR13 ;  /* 0x0000000d00077c82 */ /* 0x000fe20008000000 */
[----:B------:R-:W-:Y:S01]  /*1380*/  UMOV UR14, UR15 ;  /* 0x0000000f000e7c82 */ /* 0x000fe20008000000 */
[----:B------:R-:W-:-:S02]  /*1390*/  @UP2 USHF.R.U32.HI UR6, URZ, UR9, UR7 ;  /* 0x00000009ff062299 */ /* 0x000fc40008011607 */
[----:B------:R-:W-:Y:S02]  /*13a0*/  USHF.R.U32.HI UR14, URZ, UR21, UR14 ;  /* 0x00000015ff0e7299 */ /* 0x000fe4000801160e */
[----:B------:R-:W-:Y:S02]  /*13b0*/  USEL UR4, UR46, UR16, !UP0 ;  /* 0x000000102e047287 */ /* 0x000fe4000c000000 */
[----:B------:R-:W-:Y:S02]  /*13c0*/  UIMAD UR7, UR5, UR19, URZ ;  /* 0x00000013050772a4 */ /* 0x000fe4000f8e02ff */
[----:B------:R-:W-:Y:S02]  /*13d0*/  USEL UR5, UR28, UR14, !UP1 ;  /* 0x0000000e1c057287 */ /* 0x000fe4000c800000 */
[----:B------:R-:W-:Y:S02]  /*13e0*/  UIMAD UR12, UR6, UR19, URZ ;  /* 0x00000013060c72a4 */ /* 0x000fe4000f8e02ff */
[----:B------:R-:W-:-:S02]  /*13f0*/  UISETP.GE.AND UP0, UPT, UR4, UR7, UPT ;  /* 0x000000070400728c */ /* 0x000fc4000bf06270 */
[----:B------:R-:W-:Y:S02]  /*1400*/  UIMAD.WIDE.U32 UR10, UR4, UR8, URZ ;  /* 0x00000008040a72a5 */ /* 0x000fe4000f8e00ff */
[----:B------:R-:W-:Y:S02]  /*1410*/  UISETP.GE.OR UP0, UPT, UR5, UR12, UP0 ;  /* 0x0000000c0500728c */ /* 0x000fe40008706670 */
[----:B------:R-:W-:Y:S02]  /*1420*/  UIMAD.WIDE.U32 UR12, UR5, UR8, URZ ;  /* 0x00000008050c72a5 */ /* 0x000fe4000f8e00ff */
[----:B------:R-:W-:Y:S01]  /*1430*/  UIADD3 UR10, UPT, UPT, -UR4, URZ, URZ ;  /* 0x000000ff040a7290 */ /* 0x000fe2000fffe1ff */
[----:B------:R-:W-:Y:S01]  /*1440*/  UMOV UR8, UR11 ;  /* 0x0000000b00087c82 */ /* 0x000fe20008000000 */
[----:B------:R-:W-:Y:S02]  /*1450*/  UIADD3 UR45, UPT, UPT, -UR5, URZ, URZ ;  /* 0x000000ff052d7290 */ /* 0x000fe4000fffe1ff */
[----:B------:R-:W-:-:S03]  /*1460*/  USHF.R.U32.HI UR8, URZ, UR9, UR8 ;  /* 0x00000009ff087299 */ /* 0x000fc60008011608 */
[----:B------:R-:W-:Y:S01]  /*1470*/  @!UP0 UMOV UR7, UR13 ;  /* 0x0000000d00078c82 */ /* 0x000fe20008000000 */
[----:B------:R-:W-:Y:S02]  /*1480*/  UIMAD UR46, UR22, UR10, UR46 ;  /* 0x0000000a162e72a4 */ /* 0x000fe4000f8e022e */
[----:B------:R-:W-:Y:S02]  /*1490*/  USEL UR8, UR4, UR8, !UP2 ;  /* 0x0000000804087287 */ /* 0x000fe4000d000000 */
[----:B------:R-:W-:Y:S02]  /*14a0*/  @!UP0 USHF.R.U32.HI UR7, URZ, UR9, UR7 ;  /* 0x00000009ff078299 */ /* 0x000fe40008011607 */
[----:B------:R-:W-:Y:S02]  /*14b0*/  UIADD3 UR9, UPT, UPT, -UR8, URZ, URZ ;  /* 0x000000ff08097290 */ /* 0x000fe4000fffe1ff */
[----:B------:R-:W-:Y:S02]  /*14c0*/  @!UP0 USEL UR7, UR5, UR7, !UP2 ;  /* 0x0000000705078287 */ /* 0x000fe4000d000000 */
[----:B------:R-:W-:-:S02]  /*14d0*/  UIMAD UR9, UR19, UR9, UR4 ;  /* 0x00000009130972a4 */ /* 0x000fc4000f8e0204 */
[----:B------:R-:W-:Y:S02]  /*14e0*/  @!UP0 UIADD3 UR8, UPT, UPT, UR8, -UR7, URZ ;  /* 0x8000000708088290 */ /* 0x000fe4000fffe0ff */
[----:B------:R-:W-:Y:S02]  /*14f0*/  @!UP0 UIMAD UR6, UR9, UR6, UR7 ;  /* 0x00000006090682a4 */ /* 0x000fe4000f8e0207 */
[----:B------:R-:W-:Y:S02]  /*1500*/  @!UP0 UIMAD UR4, UR8, UR19, UR5 ;  /* 0x00000013080482a4 */ /* 0x000fe4000f8e0205 */
[----:B------:R-:W-:Y:S02]  /*1510*/  UIMAD UR45, UR26, UR45, UR28 ;  /* 0x0000002d1a2d72a4 */ /* 0x000fe4000f8e021c */
[----:B------:R-:W-:Y:S01]  /*1520*/  UIMAD UR46, UR4, UR22, UR46 ;  /* 0x00000016042e72a4 */ /* 0x000fe2000f8e022e */
[----:B------:R-:W-:Y:S02]  /*1530*/  @!UP0 UMOV UR5, UR6 ;  /* 0x0000000600058c82 */ /* 0x000fe40008000000 */
[----:B------:R-:W-:-:S12]  /*1540*/  UIMAD UR45, UR5, UR26, UR45 ;  /* 0x0000001a052d72a4 */ /* 0x000fd8000f8e022d */
.L_x_18:
[----:B------:R-:W-:Y:S02]  /*1550*/  UISETP.NE.AND UP1, UPT, UR27, 0x1, UPT ;  /* 0x000000011b00788c */ /* 0x000fe4000bf25270 */
[----:B------:R-:W-:Y:S02]  /*1560*/  UISETP.NE.AND UP0, UPT, UR18, 0x2, UPT ;  /* 0x000000021200788c */ /* 0x000fe4000bf05270 */
[----:B------:R-:W-:Y:S02]  /*1570*/  ULOP3.LUT UR24, UR24, 0x1000, URZ, 0xc0, !UPT ;  /* 0x0000100018187892 */ /* 0x000fe4000f8ec0ff */
[----:B------:R-:W-:-:S03]  /*1580*/  USHF.L.U32 UR21, UR29, UR25, URZ ;  /* 0x000000191d157299 */ /* 0x000fc600080006ff */
[----:B------:R-:W-:Y:S09]  /*1590*/  BRA.U UP1, `(.L_x_19) ;  /* 0x0000000101447547 */ /* 0x000ff2000b800000 */
[----:B------:R-:W1:Y:S01]  /*15a0*/  LDCU.128 UR8, c[0x0][0xb10] ;  /* 0x00016200ff0877ac */ /* 0x000e620008000c00 */
[----:B------:R-:W2:Y:S01]  /*15b0*/  LDCU UR12, c[0x0][0xb0c] ;  /* 0x00016180ff0c77ac */ /* 0x000ea20008000800 */
[----:B------:R-:W3:Y:S01]  /*15c0*/  LDCU UR13, c[0x0][0xb20] ;  /* 0x00016400ff0d77ac */ /* 0x000ee20008000800 */
[----:B-1----:R-:W-:Y:S02]  /*15d0*/  UIMAD.WIDE.U32 UR6, UR45, UR8, URZ ;  /* 0x000000082d0672a5 */ /* 0x002fe4000f8e00ff */
[----:B------:R-:W-:Y:S02]  /*15e0*/  UIMAD.WIDE.U32 UR4, UR46, UR11, URZ ;  /* 0x0000000b2e0472a5 */ /* 0x000fe4000f8e00ff */
[----:B--2---:R-:W-:Y:S02]  /*15f0*/  UISETP.NE.AND UP2, UPT, UR12, 0x1, UPT ;  /* 0x000000010c00788c */ /* 0x004fe4000bf45270 */
[----:B------:R-:W-:Y:S01]  /*1600*/  UISETP.NE.AND UP1, UPT, UR10, 0x1, UPT ;  /* 0x000000010a00788c */ /* 0x000fe2000bf25270 */
[----:B------:R-:W-:-:S02]  /*1610*/  UMOV UR6, UR7 ;  /* 0x0000000700067c82 */ /* 0x000fc40008000000 */
[----:B------:R-:W-:Y:S01]  /*1620*/  UMOV UR4, UR5 ;  /* 0x0000000500047c82 */ /* 0x000fe20008000000 */
[----:B------:R-:W-:Y:S02]  /*1630*/  USHF.R.U32.HI UR6, URZ, UR9, UR6 ;  /* 0x00000009ff067299 */ /* 0x000fe40008011606 */
[----:B---3--:R-:W-:Y:S02]  /*1640*/  USHF.R.U32.HI UR4, URZ, UR13, UR4 ;  /* 0x0000000dff047299 */ /* 0x008fe40008011604 */
[----:B------:R-:W-:Y:S02]  /*1650*/  USEL UR5, UR45, UR6, !UP2 ;  /* 0x000000062d057287 */ /* 0x000fe4000d000000 */
[----:B------:R-:W-:-:S04]  /*1660*/  USEL UR4, UR46, UR4, !UP1 ;  /* 0x000000042e047287 */ /* 0x000fc8000c800000 */
[----:B------:R-:W-:Y:S02]  /*1670*/  UIADD3 UR6, UPT, UPT, -UR4, UR5, URZ ;  /* 0x0000000504067290 */ /* 0x000fe4000fffe1ff */
[----:B------:R-:W-:Y:S02]  /*1680*/  UIADD3 UR4, UPT, UPT, UR4, -UR5, URZ ;  /* 0x8000000504047290 */ /* 0x000fe4000fffe0ff */
[----:B------:R-:W-:Y:S02]  /*1690*/  UIMAD UR46, UR6, UR10, UR46 ;  /* 0x0000000a062e72a4 */ /* 0x000fe4000f8e022e */
[----:B------:R-:W-:-:S12]  /*16a0*/  UIMAD UR45, UR4, UR12, UR45 ;  /* 0x0000000c042d72a4 */ /* 0x000fd8000f8e022d */
.L_x_19:
[----:B------:R-:W-:Y:S05]  /*16b0*/  BRA.U !UP5, `(.L_x_20) ;  /* 0x000000010d0c7547 */ /* 0x000fea000b800000 */
[----:B------:R-:W-:Y:S01]  /*16c0*/  UCGABAR_WAIT ;  /* 0x0000000000007dc7 */ /* 0x000fe20008000000 */
[----:B------:R-:W-:Y:S01]  /*16d0*/  CCTL.IVALL ;  /* 0x00000000ff00798f */ /* 0x000fe20002000000 */
[----:B------:R-:W-:Y:S05]  /*16e0*/  BRA `(.L_x_21) ;  /* 0x0000000000047947 */ /* 0x000fea0003800000 */
.L_x_20:
[----:B------:R-:W-:Y:S06]  /*16f0*/  BAR.SYNC.DEFER_BLOCKING 0x0 ;  /* 0x0000000000007b1d */ /* 0x000fec0000010000 */
.L_x_21:
[----:B------:R-:W-:Y:S05]  /*1700*/  BRA.U UP0, `(.L_x_22) ;  /* 0x0000001100e87547 */ /* 0x000fea000b800000 */
[----:B------:R-:W1:Y:S01]  /*1710*/  LDCU UR6, c[0x0][0x38c] ;  /* 0x00007180ff0677ac */ /* 0x000e620008000800 */
[----:B------:R-:W-:Y:S01]  /*1720*/  PLOP3.LUT P1, PT, PT, PT, UP3, 0x80, 0x8 ;  /* 0x000000000008781c */ /* 0x000fe20003f2f038 */
[----:B------:R-:W-:Y:S01]  /*1730*/  IMAD.MOV.U32 R12, RZ, RZ, 0x1 ;  /* 0x00000001ff0c7424 */ /* 0x000fe200078e00ff */
[----:B------:R-:W-:Y:S01]  /*1740*/  ISETP.NE.AND P2, PT, R0, RZ, P3 ;  /* 0x000000ff0000720c */ /* 0x000fe20001f45270 */
[----:B------:R-:W-:Y:S01]  /*1750*/  USHF.L.U32 UR7, UR28, 0x7, URZ ;  /* 0x000000071c077899 */ /* 0x000fe200080006ff */
[----:B------:R-:W-:Y:S01]  /*1760*/  PLOP3.LUT P1, PT, P1, PT, PT, 0x8, 0x80 ;  /* 0x000000000080781c */ /* 0x000fe20000f2e170 */
[----:B------:R-:W-:Y:S01]  /*1770*/  USHF.L.U32 UR48, UR28, 0x5, URZ ;  /* 0x000000051c307899 */ /* 0x000fe200080006ff */
[----:B------:R-:W-:Y:S01]  /*1780*/  CS2R R10, SRZ ;  /* 0x00000000000a7805 */ /* 0x000fe2000001ff00 */
[----:B------:R-:W-:Y:S01]  /*1790*/  UISETP.NE.AND UP1, UPT, UR18, URZ, UPT ;  /* 0x000000ff1200728c */ /* 0x000fe2000bf25270 */
[----:B------:R-:W-:Y:S01]  /*17a0*/  IMAD.MOV.U32 R9, RZ, RZ, RZ ;  /* 0x000000ffff097224 */ /* 0x000fe200078e00ff */
[----:B------:R-:W2:Y:S01]  /*17b0*/  LDCU UR39, c[0x0][0x370] ;  /* 0x00006e00ff2777ac */ /* 0x000ea20008000800 */
[----:B------:R-:W-:Y:S01]  /*17c0*/  IMAD.MOV.U32 R8, RZ, RZ, 0x1 ;  /* 0x00000001ff087424 */ /* 0x000fe200078e00ff */
[----:B------:R-:W3:Y:S01]  /*17d0*/  LDCU.64 UR26, c[0x0][0x348] ;  /* 0x00006900ff1a77ac */ /* 0x000ee20008000a00 */
[----:B-1----:R-:W-:-:S02]  /*17e0*/  UIADD3 UR5, UPT, UPT, UR6, 0x3f, URZ ;  /* 0x0000003f06057890 */ /* 0x002fc4000fffe0ff */
[----:B------:R-:W-:Y:S02]  /*17f0*/  UIADD3 UR49, UPT, UPT, UR6, 0x7e, URZ ;  /* 0x0000007e06317890 */ /* 0x000fe4000fffe0ff */
[----:B------:R-:W-:Y:S01]  /*1800*/  USHF.R.S32.HI UR4, URZ, 0x1f, UR5 ;  /* 0x0000001fff047899 */ /* 0x000fe20008011405 */
[----:B------:R-:W1:Y:S03]  /*1810*/  LDCU UR38, c[0x0][0x374] ;  /* 0x00006e80ff2677ac */ /* 0x000e660008000800 */
[----:B------:R-:W-:Y:S02]  /*1820*/  ULEA.HI UR4, UR4, UR5, URZ, 0x6 ;  /* 0x0000000504047291 */ /* 0x000fe4000f8f30ff */
[----:B------:R-:W-:Y:S02]  /*1830*/  UIADD3 UR5, UPT, UPT, UR6, -0x1, URZ ;  /* 0xffffffff06057890 */ /* 0x000fe4000fffe0ff */
[----:B------:R-:W-:-:S02]  /*1840*/  USHF.R.S32.HI UR42, URZ, 0x6, UR4 ;  /* 0x00000006ff2a7899 */ /* 0x000fc40008011404 */
[----:B------:R-:W-:Y:S02]  /*1850*/  UISETP.GE.U32.AND UP2, UPT, UR5, -0x7f, UPT ;  /* 0xffffff810500788c */ /* 0x000fe4000bf46070 */
[----:B------:R-:W-:Y:S02]  /*1860*/  UISETP.LT.U32.AND UP0, UPT, UR42, 0x4, UPT ;  /* 0x000000042a00788c */ /* 0x000fe4000bf01070 */
[----:B------:R-:W-:Y:S02]  /*1870*/  ULOP3.LUT UR5, UR7, 0x80, URZ, 0xc0, !UPT ;  /* 0x0000008007057892 */ /* 0x000fe4000f8ec0ff */
[----:B------:R-:W-:Y:S02]  /*1880*/  USEL UR41, UR42, 0x4, UP0 ;  /* 0x000000042a297887 */ /* 0x000fe40008000000 */
[----:B------:R-:W-:Y:S02]  /*1890*/  ULEA.HI UR44, UR24, UR5, URZ, 0x1a ;  /* 0x00000005182c7291 */ /* 0x000fe4000f8fd0ff */
[----:B------:R-:W-:-:S02]  /*18a0*/  UIADD3 UR4, UPT, UPT, UR41, -0x1, URZ ;  /* 0xffffffff29047890 */ /* 0x000fc4000fffe0ff */
[----:B------:R-:W-:Y:S02]  /*18b0*/  @UP2 UIADD3 UR4, UPT, UPT, UR41, URZ, URZ ;  /* 0x000000ff29042290 */ /* 0x000fe4000fffe0ff */
[----:B------:R-:W-:Y:S02]  /*18c0*/  ULOP3.LUT UR48, UR48, 0x20, URZ, 0xc0, !UPT ;  /* 0x0000002030307892 */ /* 0x000fe4000f8ec0ff */
[----:B------:R-:W-:Y:S02]  /*18d0*/  USEL UR25, UR34, 0x2, UP1 ;  /* 0x0000000222197887 */ /* 0x000fe40008800000 */
[----:B------:R-:W-:Y:S02]  /*18e0*/  UIADD3 UR47, UPT, UPT, UR42, -UR41, URZ ;  /* 0x800000292a2f7290 */ /* 0x000fe4000fffe0ff */
[----:B------:R-:W-:Y:S02]  /*18f0*/  UIADD3 UR28, UPT, UPT, UR4, 0x1, URZ ;  /* 0x00000001041c7890 */ /* 0x000fe4000fffe0ff */
[----:B------:R-:W-:Y:S01]  /*1900*/  UIADD3 UR43, UPT, UPT, -UR4, URZ, URZ ;  /* 0x000000ff042b7290 */ /* 0x000fe2000fffe1ff */
[----:B-123--:R-:W-:-:S11]  /*1910*/  UMOV UR5, URZ ;  /* 0x000000ff00057c82 */ /* 0x00efd60008000000 */
.L_x_42:
[----:B------:R-:W-:Y:S01]  /*1920*/  UISETP.NE.AND UP0, UPT, UR55, URZ, UPT ;  /* 0x000000ff3700728c */ /* 0x000fe2000bf05270 */
[----:B------:R-:W1:Y:S08]  /*1930*/  S2UR UR55, SR_CgaCtaId ;  /* 0x00000000003779c3 */ /* 0x000e700000008800 */
[----:B------:R-:W-:Y:S05]  /*1940*/  BRA.U UP0, `(.L_x_23) ;  /* 0x0000000100347547 */ /* 0x000fea000b800000 */
[----:B------:R-:W2:Y:S01]  /*1950*/  S2R R0, SR_CgaCtaId ;  /* 0x0000000000007919 */ /* 0x000ea20000008800 */
[----:B------:R-:W-:-:S04]  /*1960*/  MOV R2, 0x400 ;  /* 0x0000040000027802 */ /* 0x000fc80000000f00 */
[----:B--2---:R-:W-:Y:S02]  /*1970*/  LEA R0, R0, R2, 0x18 ;  /* 0x0000000200007211 */ /* 0x004fe400078ec0ff */
[----:B------:R-:W-:-:S03]  /*1980*/  SHF.L.U32 R2, R8, 0x1f, RZ ;  /* 0x0000001f08027819 */ /* 0x000fc600000006ff */
[----:B------:R-:W-:-:S04]  /*1990*/  IMAD R0, R9, 0x8, R0 ;  /* 0x0000000809007824 */ /* 0x000fc800078e0200 */
[----:B------:R-:W2:Y:S02]  /*19a0*/  SYNCS.PHASECHK.TRANS64.TRYWAIT P0, [R0+URZ+0xd0], R2 ;  /* 0x0000d002000075a7 */ /* 0x000ea400080011ff */
[----:B--2---:R-:W-:Y:S05]  /*19b0*/  @!P0 BRA `(.L_x_24) ;  /* 0x0000005c00188947 */ /* 0x004fea0003800000 */
.L_x_113:
[----:B------:R-:W-:Y:S01]  /*19c0*/  VIADD R9, R9, 0x1 ;  /* 0x0000000109097836 */ /* 0x000fe20000000000 */
[----:B------:R2:W-:Y:S04]  /*19d0*/  SYNCS.ARRIVE.TRANS64.A1T0 RZ, [R0+URZ+0xc0], RZ ;  /* 0x0000c0ff00ff79a7 */ /* 0x0005e800081000ff */
[----:B------:R-:W-:-:S04]  /*19e0*/  ISETP.NE.AND P0, PT, R9, 0x2, PT ;  /* 0x000000020900780c */ /* 0x000fc80003f05270 */
[----:B------:R-:W-:Y:S02]  /*19f0*/  SEL R9, R9, RZ, P0 ;  /* 0x000000ff09097207 */ /* 0x000fe40000000000 */
[----:B--2---:R-:W-:-:S04]  /*1a00*/  SEL R0, RZ, 0x1, P0 ;  /* 0x00000001ff007807 */ /* 0x004fc80000000000 */
[----:B------:R-:W-:-:S07]  /*1a10*/  LOP3.LUT R8, R8, R0, RZ, 0x3c, !PT ;  /* 0x0000000008087212 */ /* 0x000fce00078e3cff */
.L_x_23:
[----:B------:R-:W-:Y:S01]  /*1a20*/  UMOV UR6, 0x400 ;  /* 0x0000040000067882 */ /* 0x000fe20000000000 */
[----:B------:R-:W-:Y:S01]  /*1a30*/  SHF.L.U32 R0, R12, 0x1f, RZ ;  /* 0x0000001f0c007819 */ /* 0x000fe200000006ff */
[----:B-1----:R-:W-:Y:S02]  /*1a40*/  ULEA UR6, UR55, UR6, 0x18 ;  /* 0x0000000637067291 */ /* 0x002fe4000f8ec0ff */
[----:B------:R-:W-:Y:S02]  /*1a50*/  UISETP.GE.U32.AND UP0, UPT, UR49, 0x7f, UPT ;  /* 0x0000007f3100788c */ /* 0x000fe4000bf06070 */
[----:B------:R-:W-:Y:S02]  /*1a60*/  ULEA UR4, UR5, UR6, 0x3 ;  /* 0x0000000605047291 */ /* 0x000fe4000f8e18ff */
[----:B------:R-:W-:Y:S01]  /*1a70*/  ULEA UR11, UR46, UR48, 0x6 ;  /* 0x000000302e0b7291 */ /* 0x000fe2000f8e30ff */
[----:B------:R-:W-:-:S06]  /*1a80*/  UMOV UR7, URZ ;  /* 0x000000ff00077c82 */ /* 0x000fcc0008000000 */
[----:B------:R1:W2:Y:S01]  /*1a90*/  SYNCS.PHASECHK.TRANS64.TRYWAIT P0, [UR4+0x20], R0 ;  /* 0x00002000ff0075a7 */ /* 0x0002a20008001104 */
[----:B------:R-:W-:-:S04]  /*1aa0*/  ULEA.HI UR4, UR45, UR45, URZ, 0x1 ;  /* 0x0000002d2d047291 */ /* 0x000fc8000f8f08ff */
[----:B------:R-:W-:-:S04]  /*1ab0*/  USHF.L.U32 UR4, UR4, 0x7, URZ ;  /* 0x0000000704047899 */ /* 0x000fc800080006ff */
[----:B------:R-:W-:-:S04]  /*1ac0*/  ULOP3.LUT UR35, UR4, 0xffffff00, URZ, 0xc0, !UPT ;  /* 0xffffff0004237892 */ /* 0x000fc8000f8ec0ff */
[----:B------:R-:W-:Y:S01]  /*1ad0*/  UIADD3 UR35, UPT, UPT, UR44, UR35, URZ ;  /* 0x000000232c237290 */ /* 0x000fe2000fffe0ff */
[----:B------:R-:W-:Y:S11]  /*1ae0*/  BRA.U !UP0, `(.L_x_25) ;  /* 0x0000000108c47547 */ /* 0x000ff6000b800000 */
[----:B------:R-:W-:Y:S01]  /*1af0*/  UMOV UR13, UR43 ;  /* 0x0000002b000d7c82 */ /* 0x000fe20008000000 */
[----:B------:R-:W-:Y:S01]  /*1b00*/  UMOV UR4, UR5 ;  /* 0x0000000500047c82 */ /* 0x000fe20008000000 */
[----:B------:R-:W-:-:S05]  /*1b10*/  UMOV UR34, URZ ;  /* 0x000000ff00227c82 */ /* 0x000fca0008000000 */
.L_x_31:
[----:B------:R-:W-:Y:S01]  /*1b20*/  ULEA UR33, UR4, UR6, 0x3 ;  /* 0x0000000604217291 */ /* 0x000fe2000f8e18ff */
[----:B--2---:R-:W-:Y:S01]  /*1b30*/  @P3 MOV R2, 0x5000 ;  /* 0x0000500000023802 */ /* 0x004fe20000000f00 */
[----:B--234-:R-:W-:Y:S10]  /*1b40*/  @P0 BRA `(.L_x_26) ;  /* 0x00000000000c0947 */ /* 0x01cff40003800000 */
[----:B------:R-:W-:-:S04]  /*1b50*/  SHF.L.U32 R3, R12, 0x1f, RZ ;  /* 0x0000001f0c037819 */ /* 0x000fc800000006ff */
[----:B------:R-:W2:Y:S02]  /*1b60*/  SYNCS.PHASECHK.TRANS64.TRYWAIT P0, [UR33+0x20], R3 ;  /* 0x00002003ff0075a7 */ /* 0x000ea40008001121 */
[----:B--2---:R-:W-:Y:S05]  /*1b70*/  @!P0 BRA `(.L_x_27) ;  /* 0x0000005800bc8947 */ /* 0x004fea0003800000 */
.L_x_26:
[----:B------:R2:W-:Y:S01]  /*1b80*/  @P3 SYNCS.ARRIVE.TRANS64 RZ, [UR33], R2 ;  /* 0x00000002ffff39a7 */ /* 0x0005e20008000021 */
[----:B------:R-:W-:Y:S02]  /*1b90*/  ULOP3.LUT UR5, UR25, 0x2, URZ, 0xfc, !UPT ;  /* 0x0000000219057892 */ /* 0x000fe4000f8efcff */
[----:B------:R-:W-:Y:S02]  /*1ba0*/  UIADD3 UR13, UPT, UPT, UR13, 0x1, URZ ;  /* 0x000000010d0d7890 */ /* 0x000fe4000fffe0ff */
[----:B------:R-:W-:Y:S02]  /*1bb0*/  UISETP.NE.AND UP0, UPT, UR5, 0x2, UPT ;  /* 0x000000020500788c */ /* 0x000fe4000bf05270 */
[----:B------:R-:W-:-:S07]  /*1bc0*/  UISETP.NE.AND UP2, UPT, UR13, 0x1, UPT ;  /* 0x000000010d00788c */ /* 0x000fce000bf45270 */
[----:B------:R-:W-:Y:S05]  /*1bd0*/  BRA.U UP0, `(.L_x_28) ;  /* 0x0000000100047547 */ /* 0x000fea000b800000 */
[----:B------:R-:W-:Y:S05]  /*1be0*/  BPT.TRAP 0x1 ;  /* 0x000000040000795c */ /* 0x000fea0000300000 */
.L_x_28:
[----:B------:R-:W-:Y:S04]  /*1bf0*/  BSSY.RECONVERGENT B0, `(.L_x_29) ;  /* 0x0000003000007945 */ /* 0x000fe80003800200 */
[----:B------:R-:W-:Y:S05]  /*1c00*/  @!P2 BRA `(.L_x_30) ;  /* 0x000000000004a947 */ /* 0x000fea0003800000 */
[----:B------:R-:W-:Y:S05]  /*1c10*/  BPT.TRAP 0x1 ;  /* 0x000000040000795c */ /* 0x000fea0000300000 */
.L_x_30:
[----:B------:R-:W-:Y:S05]  /*1c20*/  BSYNC.RECONVERGENT B0 ;  /* 0x0000000000007941 */ /* 0x000fea0003800200 */
.L_x_29:
[----:B------:R-:W-:Y:S02]  /*1c30*/  UIADD3 UR5, UPT, UPT, UR4, 0x1, URZ ;  /* 0x0000000104057890 */ /* 0x000fe4000fffe0ff */
[----:B------:R-:W-:Y:S02]  /*1c40*/  ULEA UR32, UR4, UR24, 0xd ;  /* 0x0000001804207291 */ /* 0x000fe4000f8e68ff */
[----:B------:R-:W-:Y:S02]  /*1c50*/  UISETP.NE.AND UP0, UPT, UR5, 0x4, UPT ;  /* 0x000000040500788c */ /* 0x000fe4000bf05270 */
[----:B------:R-:W-:Y:S02]  /*1c60*/  UIADD3 UR16, UP1, UPT, UR26, 0x80, URZ ;  /* 0x000000801a107890 */ /* 0x000fe4000ff3e0ff */
[----:B------:R-:W-:Y:S02]  /*1c70*/  USEL UR8, URZ, 0x1, UP0 ;  /* 0x00000001ff087887 */ /* 0x000fe40008000000 */
[----:B------:R-:W-:-:S02]  /*1c80*/  USEL UR5, UR5, URZ, UP0 ;  /* 0x000000ff05057287 */ /* 0x000fc40008000000 */
[----:B------:R-:W-:Y:S02]  /*1c90*/  UIADD3 UR14, UP0, UPT, UR26, 0x180, URZ ;  /* 0x000001801a0e7890 */ /* 0x000fe4000ff1e0ff */
[----:B------:R-:W-:Y:S01]  /*1ca0*/  LOP3.LUT R12, R12, UR8, RZ, 0x3c, !PT ;  /* 0x000000080c0c7c12 */ /* 0x000fe2000f8e3cff */
[----:B------:R-:W-:Y:S02]  /*1cb0*/  ULEA UR8, UR4, UR6, 0xb ;  /* 0x0000000604087291 */ /* 0x000fe4000f8e58ff */
[----:B------:R-:W-:Y:S01]  /*1cc0*/  ULEA UR7, UR5, UR6, 0x3 ;  /* 0x0000000605077291 */ /* 0x000fe2000f8e18ff */
[----:B-1----:R-:W-:Y:S01]  /*1cd0*/  SHF.L.U32 R0, R12, 0x1f, RZ ;  /* 0x0000001f0c007819 */ /* 0x002fe200000006ff */
[----:B------:R-:W-:Y:S02]  /*1ce0*/  ULOP3.LUT UR33, UR33, 0xfefffff8, URZ, 0xc0, !UPT ;  /* 0xfefffff821217892 */ /* 0x000fe4000f8ec0ff */
[----:B------:R-:W-:Y:S02]  /*1cf0*/  UIADD3.X UR17, UPT, UPT, URZ, UR27, URZ, UP1, !UPT ;  /* 0x0000001bff117290 */ /* 0x000fe40008ffe4ff */
[----:B------:R-:W-:-:S02]  /*1d00*/  UIADD3 UR32, UPT, UPT, UR6, 0x4400, UR32 ;  /* 0x0000440006207890 */ /* 0x000fc4000fffe020 */
[----:B------:R-:W-:Y:S01]  /*1d10*/  UPRMT UR4, URZ, 0x5410, UR21 ;  /* 0x00005410ff047896 */ /* 0x000fe20008000015 */
[----:B------:R3:W4:Y:S01]  /*1d20*/  SYNCS.PHASECHK.TRANS64.TRYWAIT P0, [UR7+0x20], R0 ;  /* 0x00002000ff0075a7 */ /* 0x0007220008001107 */
[----:B------:R-:W-:Y:S02]  /*1d30*/  UIADD3 UR8, UPT, UPT, UR8, 0xc400, URZ ;  /* 0x0000c40008087890 */ /* 0x000fe4000fffe0ff */
[----:B------:R-:W-:Y:S01]  /*1d40*/  UIADD3.X UR15, UPT, UPT, URZ, UR27, URZ, UP0, !UPT ;  /* 0x0000001bff0f7290 */ /* 0x000fe200087fe4ff */
[----:B------:R-:W-:Y:S01]  /*1d50*/  UMOV UR18, 0x0 ;  /* 0x0000000000127882 */ /* 0x000fe20000000000 */
[----:B------:R-:W-:Y:S01]  /*1d60*/  UMOV UR19, 0x10000000 ;  /* 0x1000000000137882 */ /* 0x000fe20000000000 */
[----:B------:R-:W-:Y:S01]  /*1d70*/  UMOV UR10, UR34 ;  /* 0x00000022000a7c82 */ /* 0x000fe20008000000 */
[----:B------:R-:W-:Y:S01]  /*1d80*/  UMOV UR12, UR36 ;  /* 0x00000024000c7c82 */ /* 0x000fe20008000000 */
[----:B------:R-:W-:Y:S01]  /*1d90*/  UMOV UR9, UR33 ;  /* 0x0000002100097c82 */ /* 0x000fe20008000000 */
[----:B------:R1:W-:Y:S01]  /*1da0*/  UTMALDG.3D.MULTICAST.2CTA [UR32], [UR16], UR4, desc[UR18] ;  /* 0x00001220100073b4 */ /* 0x0003e20008211804 */
[----:B------:R-:W-:-:S02]  /*1db0*/  UMOV UR7, UR28 ;  /* 0x0000001c00077c82 */ /* 0x000fc40008000000 */
[----:B------:R3:W-:Y:S01]  /*1dc0*/  UTMALDG.3D.2CTA [UR8], [UR14], desc[UR18] ;  /* 0x000012080e0075b4 */ /* 0x0007e20008211000 */
[----:B-1----:R-:W-:Y:S01]  /*1dd0*/  UIADD3 UR34, UPT, UPT, UR34, 0x40, URZ ;  /* 0x0000004022227890 */ /* 0x002fe2000fffe0ff */
[----:B------:R-:W-:Y:S01]  /*1de0*/  UMOV UR4, UR5 ;  /* 0x0000000500047c82 */ /* 0x000fe20008000000 */
[----:B------:R-:W-:Y:S10]  /*1df0*/  BRA.U UP2, `(.L_x_31) ;  /* 0xfffffffd02487547 */ /* 0x000ff4000b83ffff */
.L_x_25:
[----:B------:R-:W-:Y:S01]  /*1e00*/  ULEA UR4, UR5, UR6, 0x3 ;  /* 0x0000000605047291 */ /* 0x000fe2000f8e18ff */
[----:B-1-3--:R-:W-:Y:S01]  /*1e10*/  SHF.L.U32 R0, R12, 0x1f, RZ ;  /* 0x0000001f0c007819 */ /* 0x00afe200000006ff */
[----:B------:R-:W-:Y:S01]  /*1e20*/  @!P1 SYNCS.ARRIVE.TRANS64.A1T0 RZ, [UR6+0x58], RZ ;  /* 0x000058ffffff99a7 */ /* 0x000fe20008100006 */
[----:B------:R-:W-:-:S06]  /*1e30*/  UISETP.GT.AND UP0, UPT, UR42, UR41, UPT ;  /* 0x000000292a00728c */ /* 0x000fcc000bf04270 */
[----:B--2-4-:R1:W2:Y:S03]  /*1e40*/  SYNCS.PHASECHK.TRANS64.TRYWAIT P0, [UR4+0x20], R0 ;  /* 0x00002000ff0075a7 */ /* 0x0142a60008001104 */
[----:B------:R-:W-:Y:S05]  /*1e50*/  BRA.U !UP0, `(.L_x_32) ;  /* 0x0000000108c47547 */ /* 0x000fea000b800000 */
[----:B------:R-:W-:Y:S01]  /*1e60*/  UIADD3 UR13, UPT, UPT, UR47, UR7, URZ ;  /* 0x000000072f0d7290 */ /* 0x000fe2000fffe0ff */
[----:B------:R-:W-:-:S11]  /*1e70*/  UMOV UR4, UR5 ;  /* 0x0000000500047c82 */ /* 0x000fd60008000000 */
.L_x_38:
[----:B------:R-:W-:Y:S01]  /*1e80*/  ULEA UR17, UR4, UR6, 0x3 ;  /* 0x0000000604117291 */ /* 0x000fe2000f8e18ff */
[----:B--2---:R-:W-:Y:S01]  /*1e90*/  @P3 MOV R2, 0x5000 ;  /* 0x0000500000023802 */ /* 0x004fe20000000f00 */
[----:B--2-4-:R-:W-:Y:S10]  /*1ea0*/  @P0 BRA `(.L_x_33) ;  /* 0x00000000000c0947 */ /* 0x014ff40003800000 */
[----:B------:R-:W-:-:S04]  /*1eb0*/  SHF.L.U32 R3, R12, 0x1f, RZ ;  /* 0x0000001f0c037819 */ /* 0x000fc800000006ff */
[----:B------:R-:W2:Y:S02]  /*1ec0*/  SYNCS.PHASECHK.TRANS64.TRYWAIT P0, [UR17+0x20], R3 ;  /* 0x00002003ff0075a7 */ /* 0x000ea40008001111 */
[----:B--2---:R-:W-:Y:S05]  /*1ed0*/  @!P0 BRA `(.L_x_34) ;  /* 0x0000005400fc8947 */ /* 0x004fea0003800000 */
.L_x_33:
[----:B------:R2:W-:Y:S01]  /*1ee0*/  @P3 SYNCS.ARRIVE.TRANS64 RZ, [UR17], R2 ;  /* 0x00000002ffff39a7 */ /* 0x0005e20008000011 */
[----:B------:R-:W-:-:S04]  /*1ef0*/  ULOP3.LUT UR5, UR25, 0x2, URZ, 0xfc, !UPT ;  /* 0x0000000219057892 */ /* 0x000fc8000f8efcff */
[----:B------:R-:W-:-:S09]  /*1f00*/  UISETP.NE.AND UP0, UPT, UR5, 0x2, UPT ;  /* 0x000000020500788c */ /* 0x000fd2000bf05270 */
[----:B------:R-:W-:Y:S05]  /*1f10*/  BRA.U UP0, `(.L_x_35) ;  /* 0x0000000100047547 */ /* 0x000fea000b800000 */
[----:B------:R-:W-:Y:S05]  /*1f20*/  BPT.TRAP 0x1 ;  /* 0x000000040000795c */ /* 0x000fea0000300000 */
.L_x_35:
[----:B------:R-:W-:Y:S04]  /*1f30*/  BSSY.RECONVERGENT B0, `(.L_x_36) ;  /* 0x0000003000007945 */ /* 0x000fe80003800200 */
[----:B------:R-:W-:Y:S05]  /*1f40*/  @!P2 BRA `(.L_x_37) ;  /* 0x000000000004a947 */ /* 0x000fea0003800000 */
[----:B------:R-:W-:Y:S05]  /*1f50*/  BPT.TRAP 0x1 ;  /* 0x000000040000795c */ /* 0x000fea0000300000 */
.L_x_37:
[----:B------:R-:W-:Y:S05]  /*1f60*/  BSYNC.RECONVERGENT B0 ;  /* 0x0000000000007941 */ /* 0x000fea0003800200 */
.L_x_36:
[----:B------:R-:W-:Y:S02]  /*1f70*/  UIADD3 UR5, UPT, UPT, UR4, 0x1, URZ ;  /* 0x0000000104057890 */ /* 0x000fe4000fffe0ff */
[----:B------:R-:W-:Y:S02]  /*1f80*/  ULEA UR16, UR4, UR24, 0xd ;  /* 0x0000001804107291 */ /* 0x000fe4000f8e68ff */
[----:B------:R-:W-:Y:S02]  /*1f90*/  UISETP.NE.AND UP0, UPT, UR5, 0x4, UPT ;  /* 0x000000040500788c */ /* 0x000fe4000bf05270 */
[----:B------:R-:W-:Y:S02]  /*1fa0*/  UIADD3 UR22, UP1, UPT, UR26, 0x80, URZ ;  /* 0x000000801a167890 */ /* 0x000fe4000ff3e0ff */
[----:B------:R-:W-:Y:S02]  /*1fb0*/  USEL UR9, URZ, 0x1, UP0 ;  /* 0x00000001ff097887 */ /* 0x000fe40008000000 */
[----:B------:R-:W-:-:S02]  /*1fc0*/  USEL UR5, UR5, URZ, UP0 ;  /* 0x000000ff05057287 */ /* 0x000fc40008000000 */
[----:B------:R-:W-:Y:S02]  /*1fd0*/  UIADD3 UR14, UP0, UPT, UR26, 0x180, URZ ;  /* 0x000001801a0e7890 */ /* 0x000fe4000ff1e0ff */
[----:B------:R-:W-:Y:S01]  /*1fe0*/  ULEA UR8, UR5, UR6, 0x3 ;  /* 0x0000000605087291 */ /* 0x000fe2000f8e18ff */
[----:B------:R-:W-:Y:S01]  /*1ff0*/  LOP3.LUT R12, R12, UR9, RZ, 0x3c, !PT ;  /* 0x000000090c0c7c12 */ /* 0x000fe2000f8e3cff */
[----:B------:R-:W-:Y:S02]  /*2000*/  USHF.L.U32 UR18, UR7, 0x6, URZ ;  /* 0x0000000607127899 */ /* 0x000fe400080006ff */
[----:B------:R-:W-:Y:S01]  /*2010*/  ULOP3.LUT UR17, UR17, 0xfefffff8, URZ, 0xc0, !UPT ;  /* 0xfefffff811117892 */ /* 0x000fe2000f8ec0ff */
[----:B-1----:R-:W-:Y:S01]  /*2020*/  SHF.L.U32 R0, R12, 0x1f, RZ ;  /* 0x0000001f0c007819 */ /* 0x002fe200000006ff */
[----:B------:R-:W-:Y:S02]  /*2030*/  UIADD3 UR16, UPT, UPT, UR6, 0x4400, UR16 ;  /* 0x0000440006107890 */ /* 0x000fe4000fffe010 */
[----:B------:R-:W-:Y:S01]  /*2040*/  UIADD3.X UR23, UPT, UPT, URZ, UR27, URZ, UP1, !UPT ;  /* 0x0000001bff177290 */ /* 0x000fe20008ffe4ff */
[----:B------:R3:W4:Y:S01]  /*2050*/  SYNCS.PHASECHK.TRANS64.TRYWAIT P0, [UR8+0x20], R0 ;  /* 0x00002000ff0075a7 */ /* 0x0007220008001108 */
[----:B------:R-:W-:-:S02]  /*2060*/  ULEA UR8, UR4, UR6, 0xb ;  /* 0x0000000604087291 */ /* 0x000fc4000f8e58ff */
[----:B------:R-:W-:Y:S02]  /*2070*/  UPRMT UR4, URZ, 0x5410, UR21 ;  /* 0x00005410ff047896 */ /* 0x000fe40008000015 */
[----:B------:R-:W-:Y:S02]  /*2080*/  UIADD3 UR8, UPT, UPT, UR8, 0xc400, URZ ;  /* 0x0000c40008087890 */ /* 0x000fe4000fffe0ff */
[----:B------:R-:W-:Y:S01]  /*2090*/  UIADD3.X UR15, UPT, UPT, URZ, UR27, URZ, UP0, !UPT ;  /* 0x0000001bff0f7290 */ /* 0x000fe200087fe4ff */
[----:B------:R-:W-:Y:S01]  /*20a0*/  UMOV UR30, 0x0 ;  /* 0x00000000001e7882 */ /* 0x000fe20000000000 */
[----:B------:R-:W-:Y:S01]  /*20b0*/  UMOV UR31, 0x10000000 ;  /* 0x10000000001f7882 */ /* 0x000fe20000000000 */
[----:B------:R-:W-:Y:S01]  /*20c0*/  UMOV UR19, UR35 ;  /* 0x0000002300137c82 */ /* 0x000fe20008000000 */
[----:B------:R-:W-:Y:S01]  /*20d0*/  UMOV UR20, UR36 ;  /* 0x0000002400147c82 */ /* 0x000fe20008000000 */
[----:B------:R-:W-:Y:S01]  /*20e0*/  UMOV UR12, UR36 ;  /* 0x00000024000c7c82 */ /* 0x000fe20008000000 */
[----:B------:R-:W-:Y:S01]  /*20f0*/  UMOV UR9, UR17 ;  /* 0x0000001100097c82 */ /* 0x000fe20008000000 */
[----:B------:R-:W-:Y:S01]  /*2100*/  UMOV UR10, UR18 ;  /* 0x00000012000a7c82 */ /* 0x000fe20008000000 */
[----:B------:R1:W-:Y:S01]  /*2110*/  UTMALDG.3D.MULTICAST.2CTA [UR16], [UR22], UR4, desc[UR30] ;  /* 0x00001e10160073b4 */ /* 0x0003e20008211804 */
[----:B------:R-:W-:-:S04]  /*2120*/  UIADD3 UR7, UPT, UPT, UR7, 0x1, URZ ;  /* 0x0000000107077890 */ /* 0x000fc8000fffe0ff */
[----:B------:R-:W-:Y:S01]  /*2130*/  UISETP.NE.AND UP0, UPT, UR7, UR13, UPT ;  /* 0x0000000d0700728c */ /* 0x000fe2000bf05270 */
[----:B------:R3:W-:Y:S01]  /*2140*/  UTMALDG.3D.2CTA [UR8], [UR14], desc[UR30] ;  /* 0x00001e080e0075b4 */ /* 0x0007e20008211000 */
[----:B-1----:R-:W-:-:S07]  /*2150*/  UMOV UR4, UR5 ;  /* 0x0000000500047c82 */ /* 0x002fce0008000000 */
[----:B---3--:R-:W-:Y:S05]  /*2160*/  BRA.U UP0, `(.L_x_38) ;  /* 0xfffffffd00447547 */ /* 0x008fea000b83ffff */
.L_x_32:
[C---:B------:R-:W-:Y:S01]  /*2170*/  LEA R3, R11.reuse, UR6, 0x3 ;  /* 0x000000060b037c11 */ /* 0x040fe2000f8e18ff */
[----:B------:R-:W-:Y:S01]  /*2180*/  NOP ;  /* 0x0000000000007918 */ /* 0x000fe20000000000 */
[----:B-1----:R-:W-:Y:S02]  /*2190*/  SHF.L.U32 R0, R10, 0x1f, RZ ;  /* 0x0000001f0a007819 */ /* 0x002fe400000006ff */
[----:B------:R-:W-:Y:S02]  /*21a0*/  LEA R4, R11, UR6, 0x4 ;  /* 0x000000060b047c11 */ /* 0x000fe4000f8e20ff */
[----:B--2-4-:R-:W1:Y:S02]  /*21b0*/  SYNCS.PHASECHK.TRANS64.TRYWAIT P0, [R3+URZ+0x60], R0 ;  /* 0x00006000030075a7 */ /* 0x014e6400080011ff */
[----:B-1----:R-:W-:Y:S05]  /*21c0*/  @!P0 BRA `(.L_x_39) ;  /* 0x0000005400588947 */ /* 0x002fea0003800000 */
.L_x_116:
[----:B------:R-:W2:Y:S01]  /*21d0*/  LDS.128 R4, [R4+0xf0] ;  /* 0x0000f00004047984 */ /* 0x000ea20000000c00 */
[----:B------:R-:W-:Y:S01]  /*21e0*/  UISETP.GE.AND UP0, UPT, UR40, 0x1, UPT ;  /* 0x000000012800788c */ /* 0x000fe2000bf06270 */
[----:B------:R-:W-:Y:S01]  /*21f0*/  @!PT LDS RZ, [RZ] ;  /* 0x00000000fffff984 */ /* 0x000fe20000000800 */
[----:B------:R-:W-:Y:S01]  /*2200*/  @!PT LDS RZ, [RZ] ;  /* 0x00000000fffff984 */ /* 0x000fe20000000800 */
[----:B------:R-:W-:Y:S01]  /*2210*/  @!PT LDS RZ, [RZ] ;  /* 0x00000000fffff984 */ /* 0x000fe20000000800 */
[----:B------:R-:W-:Y:S01]  /*2220*/  @!PT LDS RZ, [RZ] ;  /* 0x00000000fffff984 */ /* 0x000fe20000000800 */
[----:B------:R3:W-:Y:S06]  /*2230*/  MEMBAR.ALL.CTA ;  /* 0x0000000000007992 */ /* 0x0007ec0000008000 */
[----:B---3--:R-:W3:Y:S01]  /*2240*/  FENCE.VIEW.ASYNC.S ;  /* 0x00000000000073c6 */ /* 0x008ee20000000000 */
[----:B--2---:R-:W-:-:S13]  /*2250*/  LOP3.LUT P0, RZ, R6, 0x1, RZ, 0xc0, !PT ;  /* 0x0000000106ff7812 */ /* 0x004fda000780c0ff */
[----:B---3--:R-:W-:Y:S01]  /*2260*/  VOTEU.ANY UP1, P0 ;  /* 0x0000000000ff7886 */ /* 0x008fe20000020100 */
[----:B------:R-:W-:-:S13]  /*2270*/  PLOP3.LUT P0, PT, PT, PT, UP1, 0x80, 0x8 ;  /* 0x000000000008781c */ /* 0x000fda0003f0f018 */
[----:B-1----:R-:W-:Y:S02]  /*2280*/  @P0 LOP3.LUT R0, R5, 0xffff, RZ, 0xc0, !PT ;  /* 0x0000ffff05000812 */ /* 0x002fe400078ec0ff */
[----:B------:R-:W-:Y:S02]  /*2290*/  @P0 MOV R2, R4 ;  /* 0x0000000400020202 */ /* 0x000fe40000000f00 */
[----:B------:R-:W-:Y:S01]  /*22a0*/  @P0 R2UR UR7, R0 ;  /* 0x00000000000702ca */ /* 0x000fe200000e0000 */
[----:B------:R-:W-:Y:S01]  /*22b0*/  VIADD R0, R3, 0x70 ;  /* 0x0000007003007836 */ /* 0x000fe20000000000 */
[----:B------:R-:W-:Y:S02]  /*22c0*/  @P0 SHF.R.U32.HI R4, RZ, 0x10, R5 ;  /* 0x00000010ff040819 */ /* 0x000fe40000011605 */
[----:B------:R-:W-:Y:S02]  /*22d0*/  @P0 R2UR UR8, R2 ;  /* 0x00000000020802ca */ /* 0x000fe400000e0000 */
[----:B------:R-:W-:-:S02]  /*22e0*/  PRMT R0, RZ, 0x654, R0 ;  /* 0x00000654ff007816 */ /* 0x000fc40000000000 */
[----:B------:R-:W-:Y:S02]  /*22f0*/  @P0 R2UR UR4, R4 ;  /* 0x00000000040402ca */ /* 0x000fe400000e0000 */
[----:B------:R1:W-:Y:S03]  /*2300*/  SYNCS.ARRIVE.TRANS64.RED.A1T0 RZ, [R0+URZ], RZ ;  /* 0x000000ff00ff79a7 */ /* 0x0003e600081004ff */
[----:B------:R-:W-:-:S04]  /*2310*/  @UP1 UMOV UR29, UR7 ;  /* 0x00000007001d1c82 */ /* 0x000fc80008000000 */
[----:B------:R-:W-:-:S04]  /*2320*/  @UP1 UMOV UR37, UR8 ;  /* 0x0000000800251c82 */ /* 0x000fc80008000000 */
[----:B------:R-:W-:Y:S01]  /*2330*/  @UP1 UMOV UR36, UR4 ;  /* 0x0000000400241c82 */ /* 0x000fe20008000000 */
[----:B------:R-:W-:Y:S05]  /*2340*/  BRA.U !UP0, `(.L_x_40) ;  /* 0x0000000108d47547 */ /* 0x000fea000b800000 */
[----:B------:R-:W2:Y:S01]  /*2350*/  LDCU.128 UR12, c[0x0][0xb10] ;  /* 0x00016200ff0c77ac */ /* 0x000ea20008000c00 */
[----:B------:R-:W3:Y:S01]  /*2360*/  LDCU UR30, c[0x0][0xb20] ;  /* 0x00016400ff1e77ac */ /* 0x000ee20008000800 */
[----:B------:R-:W4:Y:S01]  /*2370*/  LDCU UR20, c[0x0][0xb0c] ;  /* 0x00016180ff1477ac */ /* 0x000f220008000800 */
[----:B------:R-:W1:Y:S01]  /*2380*/  LDCU.64 UR10, c[0x0][0xb28] ;  /* 0x00016500ff0a77ac */ /* 0x000e620008000a00 */
[----:B------:R-:W-:Y:S02]  /*2390*/  UISETP.NE.AND UP3, UPT, UR40, 0x1, UPT ;  /* 0x000000012800788c */ /* 0x000fe4000bf65270 */
[----:B--2---:R-:W-:Y:S02]  /*23a0*/  UIMAD.WIDE.U32 UR16, UR38, UR15, URZ ;  /* 0x0000000f261072a5 */ /* 0x004fe4000f8e00ff */
[----:B------:R-:W-:Y:S02]  /*23b0*/  UIMAD.WIDE.U32 UR8, UR39, UR12, URZ ;  /* 0x0000000c270872a5 */ /* 0x000fe4000f8e00ff */
[----:B------:R-:W-:-:S02]  /*23c0*/  UISETP.NE.AND UP0, UPT, UR14, 0x1, UPT ;  /* 0x000000010e00788c */ /* 0x000fc4000bf05270 */
[----:B------:R-:W-:Y:S01]  /*23d0*/  UIMAD.WIDE.U32 UR22, UR29, UR15, URZ ;  /* 0x0000000f1d1672a5 */ /* 0x000fe2000f8e00ff */
[----:B------:R-:W-:Y:S02]  /*23e0*/  UMOV UR16, UR17 ;  /* 0x0000001100107c82 */ /* 0x000fe40008000000 */
[----:B------:R-:W-:Y:S01]  /*23f0*/  UMOV UR8, UR9 ;  /* 0x0000000900087c82 */ /* 0x000fe20008000000 */
[----:B---3--:R-:W-:Y:S02]  /*2400*/  USHF.R.U32.HI UR16, URZ, UR30, UR16 ;  /* 0x0000001eff107299 */ /* 0x008fe40008011610 */
[----:B----4-:R-:W-:Y:S02]  /*2410*/  UISETP.NE.AND UP2, UPT, UR20, 0x1, UPT ;  /* 0x000000011400788c */ /* 0x010fe4000bf45270 */
[----:B------:R-:W-:Y:S02]  /*2420*/  USHF.R.U32.HI UR8, URZ, UR13, UR8 ;  /* 0x0000000dff087299 */ /* 0x000fe40008011608 */
[----:B------:R-:W-:-:S02]  /*2430*/  USEL UR7, UR38, UR16, !UP0 ;  /* 0x0000001026077287 */ /* 0x000fc4000c000000 */
[----:B------:R-:W-:Y:S02]  /*2440*/  USEL UR8, UR39, UR8, !UP2 ;  /* 0x0000000827087287 */ /* 0x000fe4000d000000 */
[----:B-1----:R-:W-:Y:S01]  /*2450*/  UIMAD.WIDE.U32 UR16, UR7, UR10, URZ ;  /* 0x0000000a071072a5 */ /* 0x002fe2000f8e00ff */
[----:B------:R-:W-:Y:S01]  /*2460*/  UMOV UR4, UR23 ;  /* 0x0000001700047c82 */ /* 0x000fe20008000000 */
[----:B------:R-:W-:Y:S02]  /*2470*/  UIMAD.WIDE.U32 UR18, UR37, UR12, URZ ;  /* 0x0000000c251272a5 */ /* 0x000fe4000f8e00ff */
[----:B------:R-:W-:-:S03]  /*2480*/  UIMAD.WIDE.U32 UR22, UR8, UR10, URZ ;  /* 0x0000000a081672a5 */ /* 0x000fc6000f8e00ff */
[----:B------:R-:W-:Y:S01]  /*2490*/  UMOV UR16, UR17 ;  /* 0x0000001100107c82 */ /* 0x000fe20008000000 */
[----:B------:R-:W-:Y:S02]  /*24a0*/  USHF.R.U32.HI UR4, URZ, UR30, UR4 ;  /* 0x0000001eff047299 */ /* 0x000fe40008011604 */
[----:B------:R-:W-:Y:S01]  /*24b0*/  @UP3 USHF.R.U32.HI UR7, URZ, UR11, UR16 ;  /* 0x0000000bff073299 */ /* 0x000fe20008011610 */
[----:B------:R-:W-:Y:S01]  /*24c0*/  UMOV UR18, UR19 ;  /* 0x0000001300127c82 */ /* 0x000fe20008000000 */
[----:B------:R-:W-:Y:S01]  /*24d0*/  UMOV UR22, UR23 ;  /* 0x0000001700167c82 */ /* 0x000fe20008000000 */
[----:B------:R-:W-:Y:S02]  /*24e0*/  USHF.R.U32.HI UR13, URZ, UR13, UR18 ;  /* 0x0000000dff0d7299 */ /* 0x000fe40008011612 */
[----:B------:R-:W-:Y:S02]  /*24f0*/  USEL UR4, UR29, UR4, !UP0 ;  /* 0x000000041d047287 */ /* 0x000fe4000c000000 */
[----:B------:R-:W-:-:S02]  /*2500*/  @UP3 USHF.R.U32.HI UR8, URZ, UR11, UR22 ;  /* 0x0000000bff083299 */ /* 0x000fc40008011616 */
[----:B------:R-:W-:Y:S02]  /*2510*/  UIMAD UR9, UR40, UR7, URZ ;  /* 0x00000007280972a4 */ /* 0x000fe4000f8e02ff */
[----:B------:R-:W-:Y:S02]  /*2520*/  USEL UR7, UR37, UR13, !UP2 ;  /* 0x0000000d25077287 */ /* 0x000fe4000d000000 */
[----:B------:R-:W-:Y:S02]  /*2530*/  UIMAD UR12, UR40, UR8, URZ ;  /* 0x00000008280c72a4 */ /* 0x000fe4000f8e02ff */
[----:B------:R-:W-:Y:S02]  /*2540*/  UISETP.GE.AND UP0, UPT, UR4, UR9, UPT ;  /* 0x000000090400728c */ /* 0x000fe4000bf06270 */
[----:B------:R-:W-:Y:S02]  /*2550*/  UIMAD.WIDE.U32 UR16, UR4, UR10, URZ ;  /* 0x0000000a041072a5 */ /* 0x000fe4000f8e00ff */
[----:B------:R-:W-:-:S02]  /*2560*/  UISETP.GE.OR UP0, UPT, UR7, UR12, UP0 ;  /* 0x0000000c0700728c */ /* 0x000fc40008706670 */
        /* <DEDUP_REMOVED lines=19> */
.L_x_40:
[----:B------:R-:W2:Y:S02]  /*26a0*/  LDCU UR4, c[0x0][0xb30] ;  /* 0x00016600ff0477ac */ /* 0x000ea40008000800 */
[----:B--2---:R-:W-:-:S09]  /*26b0*/  UISETP.NE.AND UP0, UPT, UR4, 0x1, UPT ;  /* 0x000000010400788c */ /* 0x004fd2000bf05270 */
[----:B------:R-:W-:Y:S05]  /*26c0*/  BRA.U UP0, `(.L_x_41) ;  /* 0x0000000100447547 */ /* 0x000fea000b800000 */
[----:B------:R-:W2:Y:S01]  /*26d0*/  LDCU.128 UR12, c[0x0][0xb10] ;  /* 0x00016200ff0c77ac */ /* 0x000ea20008000c00 */
[----:B------:R-:W3:Y:S01]  /*26e0*/  LDCU UR16, c[0x0][0xb0c] ;  /* 0x00016180ff1077ac */ /* 0x000ee20008000800 */
[----:B------:R-:W4:Y:S01]  /*26f0*/  LDCU UR17, c[0x0][0xb20] ;  /* 0x00016400ff1177ac */ /* 0x000f220008000800 */
[----:B--2---:R-:W-:Y:S02]  /*2700*/  UIMAD.WIDE.U32 UR10, UR37, UR12, URZ ;  /* 0x0000000c250a72a5 */ /* 0x004fe4000f8e00ff */
[----:B------:R-:W-:Y:S02]  /*2710*/  UIMAD.WIDE.U32 UR8, UR29, UR15, URZ ;  /* 0x0000000f1d0872a5 */ /* 0x000fe4000f8e00ff */
[----:B---3--:R-:W-:Y:S02]  /*2720*/  UISETP.NE.AND UP2, UPT, UR16, 0x1, UPT ;  /* 0x000000011000788c */ /* 0x008fe4000bf45270 */
[----:B------:R-:W-:Y:S01]  /*2730*/  UISETP.NE.AND UP0, UPT, UR14, 0x1, UPT ;  /* 0x000000010e00788c */ /* 0x000fe2000bf05270 */
[----:B------:R-:W-:-:S02]  /*2740*/  UMOV UR7, UR11 ;  /* 0x0000000b00077c82 */ /* 0x000fc40008000000 */
[----:B------:R-:W-:Y:S01]  /*2750*/  UMOV UR4, UR9 ;  /* 0x0000000900047c82 */ /* 0x000fe20008000000 */
[----:B------:R-:W-:Y:S02]  /*2760*/  USHF.R.U32.HI UR7, URZ, UR13, UR7 ;  /* 0x0000000dff077299 */ /* 0x000fe40008011607 */
[----:B----4-:R-:W-:Y:S02]  /*2770*/  USHF.R.U32.HI UR4, URZ, UR17, UR4 ;  /* 0x00000011ff047299 */ /* 0x010fe40008011604 */
[----:B------:R-:W-:Y:S02]  /*2780*/  USEL UR7, UR37, UR7, !UP2 ;  /* 0x0000000725077287 */ /* 0x000fe4000d000000 */
[----:B------:R-:W-:-:S04]  /*2790*/  USEL UR4, UR29, UR4, !UP0 ;  /* 0x000000041d047287 */ /* 0x000fc8000c000000 */
[----:B------:R-:W-:Y:S02]  /*27a0*/  UIADD3 UR8, UPT, UPT, UR7, -UR4, URZ ;  /* 0x8000000407087290 */ /* 0x000fe4000fffe0ff */
[----:B------:R-:W-:Y:S02]  /*27b0*/  UIADD3 UR4, UPT, UPT, -UR7, UR4, URZ ;  /* 0x0000000407047290 */ /* 0x000fe4000fffe1ff */
[----:B------:R-:W-:Y:S02]  /*27c0*/  UIMAD UR29, UR8, UR14, UR29 ;  /* 0x0000000e081d72a4 */ /* 0x000fe4000f8e021d */
[----:B------:R-:W-:-:S12]  /*27d0*/  UIMAD UR37, UR4, UR16, UR37 ;  /* 0x00000010042572a4 */ /* 0x000fd8000f8e0225 */
.L_x_41:
[----:B------:R-:W-:Y:S01]  /*27e0*/  VIADD R11, R11, 0x1 ;  /* 0x000000010b0b7836 */ /* 0x000fe20000000000 */
[----:B------:R-:W-:Y:S01]  /*27f0*/  PLOP3.LUT P1, PT, PT, PT, PT, 0x80, 0x8 ;  /* 0x000000000008781c */ /* 0x000fe20003f2f070 */
[----:B------:R-:W-:Y:S02]  /*2800*/  UIADD3 UR45, UPT, UPT, UR37, UR60, URZ ;  /* 0x0000003c252d7290 */ /* 0x000fe4000fffe0ff */
[----:B------:R-:W-:Y:S01]  /*2810*/  UIADD3 UR46, UPT, UPT, UR29, UR57, URZ ;  /* 0x000000391d2e7290 */ /* 0x000fe2000fffe0ff */
[----:B------:R-:W-:-:S04]  /*2820*/  ISETP.NE.AND P0, PT, R11, 0x2, PT ;  /* 0x000000020b00780c */ /* 0x000fc80003f05270 */
[----:B-1----:R-:W-:Y:S02]  /*2830*/  SEL R0, RZ, 0x1, P0 ;  /* 0x00000001ff007807 */ /* 0x002fe40000000000 */
[----:B------:R-:W-:Y:S02]  /*2840*/  SEL R11, R11, RZ, P0 ;  /* 0x000000ff0b0b7207 */ /* 0x000fe40000000000 */
[----:B------:R-:W-:Y:S01]  /*2850*/  LOP3.LUT R10, R10, R0, RZ, 0x3c, !PT ;  /* 0x000000000a0a7212 */ /* 0x000fe200078e3cff */
[----:B------:R-:W-:Y:S06]  /*2860*/  BRA.U UP1, `(.L_x_42) ;  /* 0xfffffff1012c7547 */ /* 0x000fec000b83ffff */
[----:B------:R-:W-:Y:S01]  /*2870*/  UIADD3 UR7, UPT, UPT, UR6, 0x20, URZ ;  /* 0x0000002006077890 */ /* 0x000fe2000fffe0ff */
[----:B------:R-:W-:-:S03]  /*2880*/  SHF.L.U32 R2, R12, 0x1f, RZ ;  /* 0x0000001f0c027819 */ /* 0x000fc600000006ff */
[----:B------:R-:W-:-:S09]  /*2890*/  ULEA UR4, UR5, UR7, 0x3 ;  /* 0x0000000705047291 */ /* 0x000fd2000f8e18ff */
[----:B------:R-:W1:Y:S02]  /*28a0*/  SYNCS.PHASECHK.TRANS64.TRYWAIT P0, [UR4], R2 ;  /* 0x00000002ff0075a7 */ /* 0x000e640008001104 */
[----:B-1----:R-:W-:Y:S05]  /*28b0*/  @!P0 BRA `(.L_x_43) ;  /* 0x0000004c00b08947 */ /* 0x002fea0003800000 */
.L_x_118:
[----:B------:R-:W-:-:S04]  /*28c0*/  UIADD3 UR4, UPT, UPT, UR5, 0x1, URZ ;  /* 0x0000000105047890 */ /* 0x000fc8000fffe0ff */
[----:B------:R-:W-:-:S04]  /*28d0*/  UISETP.NE.AND UP0, UPT, UR4, 0x4, UPT ;  /* 0x000000040400788c */ /* 0x000fc8000bf05270 */
[----:B------:R-:W-:Y:S02]  /*28e0*/  USEL UR6, URZ, 0x1, UP0 ;  /* 0x00000001ff067887 */ /* 0x000fe40008000000 */
[----:B------:R-:W-:-:S04]  /*28f0*/  USEL UR4, UR4, URZ, UP0 ;  /* 0x000000ff04047287 */ /* 0x000fc80008000000 */
[----:B------:R-:W-:Y:S01]  /*2900*/  ULEA UR5, UR4, UR7, 0x3 ;  /* 0x0000000704057291 */ /* 0x000fe2000f8e18ff */
[----:B-1----:R-:W-:-:S04]  /*2910*/  LOP3.LUT R2, R12, UR6, RZ, 0x3c, !PT ;  /* 0x000000060c027c12 */ /* 0x002fc8000f8e3cff */
[----:B------:R-:W-:-:S04]  /*2920*/  SHF.L.U32 R3, R2, 0x1f, RZ ;  /* 0x0000001f02037819 */ /* 0x000fc800000006ff */
[----:B------:R-:W1:Y:S02]  /*2930*/  SYNCS.PHASECHK.TRANS64.TRYWAIT P0, [UR5], R3 ;  /* 0x00000003ff0075a7 */ /* 0x000e640008001105 */
[----:B-1----:R-:W-:Y:S05]  /*2940*/  @!P0 BRA `(.L_x_44) ;  /* 0x0000004c00a48947 */ /* 0x002fea0003800000 */
.L_x_120:
[----:B------:R-:W-:-:S04]  /*2950*/  UIADD3 UR4, UPT, UPT, UR4, 0x1, URZ ;  /* 0x0000000104047890 */ /* 0x000fc8000fffe0ff */
[----:B------:R-:W-:-:S04]  /*2960*/  UISETP.NE.AND UP0, UPT, UR4, 0x4, UPT ;  /* 0x000000040400788c */ /* 0x000fc8000bf05270 */
[----:B------:R-:W-:Y:S02]  /*2970*/  USEL UR6, URZ, 0x1, UP0 ;  /* 0x00000001ff067887 */ /* 0x000fe40008000000 */
[----:B------:R-:W-:-:S04]  /*2980*/  USEL UR4, UR4, URZ, UP0 ;  /* 0x000000ff04047287 */ /* 0x000fc80008000000 */
[----:B------:R-:W-:Y:S01]  /*2990*/  ULEA UR5, UR4, UR7, 0x3 ;  /* 0x0000000704057291 */ /* 0x000fe2000f8e18ff */
[----:B------:R-:W-:-:S04]  /*29a0*/  LOP3.LUT R2, R2, UR6, RZ, 0x3c, !PT ;  /* 0x0000000602027c12 */ /* 0x000fc8000f8e3cff */
[----:B-1----:R-:W-:-:S04]  /*29b0*/  SHF.L.U32 R3, R2, 0x1f, RZ ;  /* 0x0000001f02037819 */ /* 0x002fc800000006ff */
[----:B------:R-:W1:Y:S02]  /*29c0*/  SYNCS.PHASECHK.TRANS64.TRYWAIT P0, [UR5], R3 ;  /* 0x00000003ff0075a7 */ /* 0x000e640008001105 */
[----:B-1----:R-:W-:Y:S05]  /*29d0*/  @!P0 BRA `(.L_x_45) ;  /* 0x0000004c00988947 */ /* 0x002fea0003800000 */
.L_x_122:
[----:B------:R-:W-:-:S04]  /*29e0*/  UIADD3 UR4, UPT, UPT, UR4, 0x1, URZ ;  /* 0x0000000104047890 */ /* 0x000fc8000fffe0ff */
[----:B------:R-:W-:-:S04]  /*29f0*/  UISETP.NE.AND UP0, UPT, UR4, 0x4, UPT ;  /* 0x000000040400788c */ /* 0x000fc8000bf05270 */
[----:B------:R-:W-:Y:S02]  /*2a00*/  USEL UR5, URZ, 0x1, UP0 ;  /* 0x00000001ff057887 */ /* 0x000fe40008000000 */
[----:B------:R-:W-:-:S04]  /*2a10*/  USEL UR4, UR4, URZ, UP0 ;  /* 0x000000ff04047287 */ /* 0x000fc80008000000 */
[----:B------:R-:W-:Y:S01]  /*2a20*/  ULEA UR4, UR4, UR7, 0x3 ;  /* 0x0000000704047291 */ /* 0x000fe2000f8e18ff */
[----:B------:R-:W-:-:S04]  /*2a30*/  LOP3.LUT R2, R2, UR5, RZ, 0x3c, !PT ;  /* 0x0000000502027c12 */ /* 0x000fc8000f8e3cff */
[----:B------:R-:W-:Y:S01]  /*2a40*/  SHF.L.U32 R2, R2, 0x1f, RZ ;  /* 0x0000001f02027819 */ /* 0x000fe200000006ff */
[----:B-1----:R-:W-:-:S07]  /*2a50*/  IMAD.U32 R0, RZ, RZ, UR4 ;  /* 0x00000004ff007e24 */ /* 0x002fce000f8e00ff */
.L_x_46:
[----:B-1----:R1:W2:Y:S02]  /*2a60*/  SYNCS.PHASECHK.TRANS64.TRYWAIT P0, [R0+URZ], R2 ;  /* 0x00000002000075a7 */ /* 0x0022a400080011ff */
[----:B--2---:R-:W-:Y:S05]  /*2a70*/  @!P0 NANOSLEEP.SYNCS 0x989680 ;  /* 0x009896800000895d */ /* 0x004fea0003900000 */
[----:B------:R-:W2:Y:S02]  /*2a80*/  @!P0 SYNCS.PHASECHK.TRANS64 P0, [R0+URZ], R2 ;  /* 0x00000002000085a7 */ /* 0x000ea400080010ff */
[----:B--2---:R-:W-:Y:S05]  /*2a90*/  @P0 EXIT ;  /* 0x000000000000094d */ /* 0x004fea0003800000 */
[----:B------:R-:W-:Y:S05]  /*2aa0*/  BRA `(.L_x_46) ;  /* 0xfffffffc00ec7947 */ /* 0x000fea000383ffff */
.L_x_22:
[----:B------:R-:W-:-:S04]  /*2ab0*/  UISETP.NE.AND UP0, UPT, UR55, URZ, UPT ;  /* 0x000000ff3700728c */ /* 0x000fc8000bf05270 */
[----:B------:R-:W-:-:S09]  /*2ac0*/  UISETP.NE.OR UP0, UPT, UR18, 0x1, UP0 ;  /* 0x000000011200788c */ /* 0x000fd20008705670 */
[----:B------:R-:W-:Y:S05]  /*2ad0*/  BRA.U UP0, `(.L_x_47) ;  /* 0x0000000500487547 */ /* 0x000fea000b800000 */
[----:B------:R-:W-:Y:S01]  /*2ae0*/  ISETP.GE.U32.AND P2, PT, R0, 0x4, PT ;  /* 0x000000040000780c */ /* 0x000fe20003f46070 */
[----:B------:R-:W-:Y:S01]  /*2af0*/  IMAD.MOV.U32 R12, RZ, RZ, 0x1 ;  /* 0x00000001ff0c7424 */ /* 0x000fe200078e00ff */
[----:B------:R-:W-:Y:S02]  /*2b00*/  CS2R R10, SRZ ;  /* 0x00000000000a7805 */ /* 0x000fe4000001ff00 */
[----:B------:R-:W-:Y:S01]  /*2b10*/  CS2R R8, SRZ ;  /* 0x0000000000087805 */ /* 0x000fe2000001ff00 */
[----:B------:R-:W-:Y:S01]  /*2b20*/  UMOV UR6, 0x400 ;  /* 0x0000040000067882 */ /* 0x000fe20000000000 */
[----:B------:R-:W-:Y:S01]  /*2b30*/  UMOV UR5, URZ ;  /* 0x000000ff00057c82 */ /* 0x000fe20008000000 */
[----:B------:R-:W-:-:S12]  /*2b40*/  ULEA UR6, UR55, UR6, 0x18 ;  /* 0x0000000637067291 */ /* 0x000fd8000f8ec0ff */
.L_x_51:
[----:B------:R-:W-:Y:S02]  /*2b50*/  LEA R2, R8, UR6, 0x3 ;  /* 0x0000000608027c11 */ /* 0x000fe4000f8e18ff */
[----:B------:R-:W-:-:S03]  /*2b60*/  SHF.L.U32 R4, R9, 0x1f, RZ ;  /* 0x0000001f09047819 */ /* 0x000fc600000006ff */
[----:B------:R-:W-:Y:S01]  /*2b70*/  VIADD R5, R2, 0xd0 ;  /* 0x000000d002057836 */ /* 0x000fe20000000000 */
[----:B------:R-:W1:Y:S02]  /*2b80*/  SYNCS.PHASECHK.TRANS64.TRYWAIT P0, [R2+URZ+0xc0], R4 ;  /* 0x0000c004020075a7 */ /* 0x000e6400080011ff */
[----:B-1----:R-:W-:Y:S05]  /*2b90*/  @!P0 BRA `(.L_x_48) ;  /* 0x0000004c00408947 */ /* 0x002fea0003800000 */
.L_x_123:
[----:B------:R-:W-:Y:S01]  /*2ba0*/  ULEA UR4, UR5, UR6, 0x3 ;  /* 0x0000000605047291 */ /* 0x000fe2000f8e18ff */
[----:B-1----:R-:W-:Y:S01]  /*2bb0*/  PRMT R2, RZ, 0x654, R5 ;  /* 0x00000654ff027816 */ /* 0x002fe20000000005 */
[----:B------:R-:W-:Y:S01]  /*2bc0*/  @!P2 IMAD.MOV.U32 R4, RZ, RZ, 0x10 ;  /* 0x00000010ff04a424 */ /* 0x000fe200078e00ff */
[----:B------:R-:W-:Y:S01]  /*2bd0*/  SHF.L.U32 R5, R12, 0x1f, RZ ;  /* 0x0000001f0c057819 */ /* 0x000fe200000006ff */
[----:B------:R-:W-:Y:S01]  /*2be0*/  UIADD3 UR7, UPT, UPT, UR4, 0x60, URZ ;  /* 0x0000006004077890 */ /* 0x000fe2000fffe0ff */
[----:B------:R1:W-:Y:S05]  /*2bf0*/  SYNCS.ARRIVE.TRANS64.RED.A1T0 RZ, [R2+URZ], RZ ;  /* 0x000000ff02ff79a7 */ /* 0x0003ea00081004ff */
[----:B------:R-:W-:Y:S01]  /*2c00*/  IMAD.U32 R6, RZ, RZ, UR7 ;  /* 0x00000007ff067e24 */ /* 0x000fe2000f8e00ff */
[----:B------:R-:W2:Y:S04]  /*2c10*/  SYNCS.PHASECHK.TRANS64.TRYWAIT P0, [UR4+0x70], R5 ;  /* 0x00007005ff0075a7 */ /* 0x000ea80008001104 */
[----:B------:R-:W-:Y:S01]  /*2c20*/  PRMT R6, R0, 0x654, R6 ;  /* 0x0000065400067816 */ /* 0x000fe20000000006 */
[----:B-12---:R-:W-:Y:S06]  /*2c30*/  @!P0 BRA `(.L_x_49) ;  /* 0x0000004c002c8947 */ /* 0x006fec0003800000 */
.L_x_125:
[----:B------:R-:W-:Y:S01]  /*2c40*/  ULEA UR8, UR5, UR6, 0x4 ;  /* 0x0000000605087291 */ /* 0x000fe2000f8e20ff */
[----:B------:R-:W-:Y:S01]  /*2c50*/  SEL R3, R6, R3, !P2 ;  /* 0x0000000306037207 */ /* 0x000fe20005000000 */
[----:B------:R-:W-:Y:S01]  /*2c60*/  UIADD3 UR9, UPT, UPT, UR4, 0x60, URZ ;  /* 0x0000006004097890 */ /* 0x000fe2000fffe0ff */
[----:B-1----:R-:W-:Y:S01]  /*2c70*/  LEA R2, R11, UR6, 0x3 ;  /* 0x000000060b027c11 */ /* 0x002fe2000f8e18ff */
[----:B------:R-:W-:Y:S01]  /*2c80*/  UIADD3 UR8, UPT, UPT, UR8, 0xf0, URZ ;  /* 0x000000f008087890 */ /* 0x000fe2000fffe0ff */
[----:B------:R1:W-:Y:S01]  /*2c90*/  @!P2 SYNCS.ARRIVE.TRANS64.RED RZ, [R3+URZ], R4 ;  /* 0x0000000403ffa9a7 */ /* 0x0003e200080004ff */
[----:B------:R-:W-:Y:S01]  /*2ca0*/  UIADD3 UR4, UPT, UPT, UR5, 0x1, URZ ;  /* 0x0000000105047890 */ /* 0x000fe2000fffe0ff */
[----:B------:R-:W-:-:S03]  /*2cb0*/  VIADD R8, R8, 0x1 ;  /* 0x0000000108087836 */ /* 0x000fc60000000000 */
[----:B------:R-:W-:Y:S02]  /*2cc0*/  UISETP.NE.AND UP0, UPT, UR4, 0x2, UPT ;  /* 0x000000020400788c */ /* 0x000fe4000bf05270 */
[----:B------:R-:W-:Y:S01]  /*2cd0*/  ISETP.NE.AND P0, PT, R8, 0x2, PT ;  /* 0x000000020800780c */ /* 0x000fe20003f05270 */
[----:B------:R-:W-:Y:S06]  /*2ce0*/  UGETNEXTWORKID.BROADCAST [UR8], [UR9] ;  /* 0x00000000080073ca */ /* 0x000fec0008000100 */
[----:B------:R-:W-:Y:S02]  /*2cf0*/  USEL UR7, URZ, 0x1, UP0 ;  /* 0x00000001ff077887 */ /* 0x000fe40008000000 */
[----:B------:R-:W-:-:S04]  /*2d00*/  USEL UR5, UR4, URZ, UP0 ;  /* 0x000000ff04057287 */ /* 0x000fc80008000000 */
[----:B------:R-:W-:Y:S02]  /*2d10*/  LOP3.LUT R12, R12, UR7, RZ, 0x3c, !PT ;  /* 0x000000070c0c7c12 */ /* 0x000fe4000f8e3cff */
[----:B-1----:R-:W-:-:S04]  /*2d20*/  SHF.L.U32 R4, R10, 0x1f, RZ ;  /* 0x0000001f0a047819 */ /* 0x002fc800000006ff */
[----:B------:R-:W1:Y:S02]  /*2d30*/  SYNCS.PHASECHK.TRANS64.TRYWAIT P1, [R2+URZ+0x60], R4 ;  /* 0x00006004020075a7 */ /* 0x000e6400080211ff */
[----:B-1----:R-:W-:Y:S05]  /*2d40*/  @!P1 BRA `(.L_x_50) ;  /* 0x0000004c00009947 */ /* 0x002fea0003800000 */
.L_x_126:
[C---:B-1----:R-:W-:Y:S01]  /*2d50*/  LEA R4, R11.reuse, UR6, 0x4 ;  /* 0x000000060b047c11 */ /* 0x042fe2000f8e20ff */
[----:B------:R-:W-:Y:S01]  /*2d60*/  VIADD R2, R2, 0x70 ;  /* 0x0000007002027836 */ /* 0x000fe20000000000 */
[----:B------:R-:W-:Y:S01]  /*2d70*/  SEL R8, R8, RZ, P0 ;  /* 0x000000ff08087207 */ /* 0x000fe20000000000 */
[----:B------:R-:W-:-:S03]  /*2d80*/  VIADD R11, R11, 0x1 ;  /* 0x000000010b0b7836 */ /* 0x000fc60000000000 */
[----:B------:R-:W1:Y:S01]  /*2d90*/  LDS.128 R4, [R4+0xf0] ;  /* 0x0000f00004047984 */ /* 0x000e620000000c00 */
[----:B------:R-:W-:Y:S02]  /*2da0*/  PRMT R2, RZ, 0x654, R2 ;  /* 0x00000654ff027816 */ /* 0x000fe40000000002 */
[C---:B------:R-:W-:Y:S01]  /*2db0*/  ISETP.NE.AND P1, PT, R11.reuse, 0x2, PT ;  /* 0x000000020b00780c */ /* 0x040fe20003f25270 */
[----:B------:R-:W-:Y:S01]  /*2dc0*/  @!PT LDS RZ, [RZ] ;  /* 0x00000000fffff984 */ /* 0x000fe20000000800 */
[----:B------:R-:W-:Y:S01]  /*2dd0*/  @!PT LDS RZ, [RZ] ;  /* 0x00000000fffff984 */ /* 0x000fe20000000800 */
[----:B------:R-:W-:Y:S01]  /*2de0*/  @!PT LDS RZ, [RZ] ;  /* 0x00000000fffff984 */ /* 0x000fe20000000800 */
[----:B------:R-:W-:Y:S01]  /*2df0*/  @!PT LDS RZ, [RZ] ;  /* 0x00000000fffff984 */ /* 0x000fe20000000800 */
[----:B------:R2:W-:Y:S06]  /*2e00*/  MEMBAR.ALL.CTA ;  /* 0x0000000000007992 */ /* 0x0005ec0000008000 */
[----:B--2---:R-:W2:Y:S01]  /*2e10*/  FENCE.VIEW.ASYNC.S ;  /* 0x00000000000073c6 */ /* 0x004ea20000000000 */
[----:B------:R-:W-:Y:S01]  /*2e20*/  SEL R11, R11, RZ, P1 ;  /* 0x000000ff0b0b7207 */ /* 0x000fe20000800000 */
[----:B--2---:R2:W-:Y:S01]  /*2e30*/  SYNCS.ARRIVE.TRANS64.RED.A1T0 RZ, [R2+URZ], RZ ;  /* 0x000000ff02ff79a7 */ /* 0x0045e200081004ff */
[----:B-1----:R-:W-:-:S02]  /*2e40*/  LOP3.LUT P3, RZ, R6, 0x1, RZ, 0xc0, !PT ;  /* 0x0000000106ff7812 */ /* 0x002fc4000786c0ff */
[----:B------:R-:W-:-:S04]  /*2e50*/  SEL R4, RZ, 0x1, P1 ;  /* 0x00000001ff047807 */ /* 0x000fc80000800000 */
[----:B------:R-:W-:Y:S02]  /*2e60*/  LOP3.LUT R10, R10, R4, RZ, 0x3c, !PT ;  /* 0x000000040a0a7212 */ /* 0x000fe400078e3cff */
[----:B--2---:R-:W-:-:S04]  /*2e70*/  SEL R2, RZ, 0x1, P0 ;  /* 0x00000001ff027807 */ /* 0x004fc80000000000 */
[----:B------:R-:W-:Y:S01]  /*2e80*/  LOP3.LUT R9, R9, R2, RZ, 0x3c, !PT ;  /* 0x0000000209097212 */ /* 0x000fe200078e3cff */
[----:B------:R-:W-:Y:S06]  /*2e90*/  @P3 BRA `(.L_x_51) ;  /* 0xfffffffc002c3947 */ /* 0x000fec000383ffff */
[----:B------:R-:W-:Y:S01]  /*2ea0*/  ULEA UR4, UR5, UR6, 0x3 ;  /* 0x0000000605047291 */ /* 0x000fe2000f8e18ff */
[----:B------:R-:W-:-:S08]  /*2eb0*/  SHF.L.U32 R2, R12, 0x1f, RZ ;  /* 0x0000001f0c027819 */ /* 0x000fd000000006ff */
[----:B------:R-:W1:Y:S02]  /*2ec0*/  SYNCS.PHASECHK.TRANS64 P0, [UR4+0x70], R2 ;  /* 0x00007002ff0075a7 */ /* 0x000e640008001004 */
[----:B-1----:R-:W-:Y:S05]  /*2ed0*/  @P0 BRA `(.L_x_52) ;  /* 0x0000000000080947 */ /* 0x002fea0003800000 */
[----:B------:R-:W1:Y:S02]  /*2ee0*/  SYNCS.PHASECHK.TRANS64.TRYWAIT P0, [UR4+0x70], R2 ;  /* 0x00007002ff0075a7 */ /* 0x000e640008001104 */
[----:B-1----:R-:W-:Y:S05]  /*2ef0*/  @!P0 BRA `(.L_x_53) ;  /* 0x0000004800a88947 */ /* 0x002fea0003800000 */
.L_x_52:
[----:B------:R-:W-:-:S04]  /*2f00*/  UIADD3 UR7, UPT, UPT, UR5, 0x1, URZ ;  /* 0x0000000105077890 */ /* 0x000fc8000fffe0ff */
[----:B------:R-:W-:-:S04]  /*2f10*/  UISETP.NE.AND UP0, UPT, UR7, 0x2, UPT ;  /* 0x000000020700788c */ /* 0x000fc8000bf05270 */
[----:B------:R-:W-:Y:S02]  /*2f20*/  USEL UR8, URZ, 0x1, UP0 ;  /* 0x00000001ff087887 */ /* 0x000fe40008000000 */
[----:B------:R-:W-:-:S04]  /*2f30*/  USEL UR7, UR7, URZ, UP0 ;  /* 0x000000ff07077287 */ /* 0x000fc80008000000 */
[----:B------:R-:W-:Y:S01]  /*2f40*/  ULEA UR7, UR7, UR6, 0x3 ;  /* 0x0000000607077291 */ /* 0x000fe2000f8e18ff */
[----:B-1----:R-:W-:-:S04]  /*2f50*/  LOP3.LUT R2, R12, UR8, RZ, 0x3c, !PT ;  /* 0x000000080c027c12 */ /* 0x002fc8000f8e3cff */
[----:B------:R-:W-:-:S04]  /*2f60*/  SHF.L.U32 R0, R2, 0x1f, RZ ;  /* 0x0000001f02007819 */ /* 0x000fc800000006ff */
[----:B------:R-:W1:Y:S02]  /*2f70*/  SYNCS.PHASECHK.TRANS64 P0, [UR7+0x70], R0 ;  /* 0x00007000ff0075a7 */ /* 0x000e640008001007 */
[----:B-1----:R-:W-:Y:S05]  /*2f80*/  @P0 EXIT ;  /* 0x000000000000094d */ /* 0x002fea0003800000 */
[----:B------:R-:W-:Y:S02]  /*2f90*/  SHF.L.U32 R2, R2, 0x1f, RZ ;  /* 0x0000001f02027819 */ /* 0x000fe400000006ff */
[----:B------:R-:W-:-:S07]  /*2fa0*/  MOV R0, UR7 ;  /* 0x0000000700007c02 */ /* 0x000fce0008000f00 */
.L_x_54:
[----:B-1----:R1:W2:Y:S02]  /*2fb0*/  SYNCS.PHASECHK.TRANS64.TRYWAIT P0, [R0+URZ+0x70], R2 ;  /* 0x00007002000075a7 */ /* 0x0022a400080011ff */
[----:B--2---:R-:W-:Y:S05]  /*2fc0*/  @!P0 NANOSLEEP.SYNCS 0x989680 ;  /* 0x009896800000895d */ /* 0x004fea0003900000 */
[----:B------:R-:W2:Y:S02]  /*2fd0*/  @!P0 SYNCS.PHASECHK.TRANS64 P0, [R0+URZ+0x70], R2 ;  /* 0x00007002000085a7 */ /* 0x000ea400080010ff */
[----:B--2---:R-:W-:Y:S05]  /*2fe0*/  @P0 EXIT ;  /* 0x000000000000094d */ /* 0x004fea0003800000 */
[----:B------:R-:W-:Y:S05]  /*2ff0*/  BRA `(.L_x_54) ;  /* 0xfffffffc00ec7947 */ /* 0x000fea000383ffff */
.L_x_47:
[----:B------:R-:W-:Y:S05]  /*3000*/  BRA.U UP4, `(.L_x_55) ;  /* 0x0000001104a07547 */ /* 0x000fea000b800000 */
[----:B------:R-:W-:Y:S01]  /*3010*/  UMOV UR4, 0x40 ;  /* 0x0000004000047882 */ /* 0x000fe20000000000 */
[----:B------:R-:W-:Y:S01]  /*3020*/  NOP ;  /* 0x0000000000007918 */ /* 0x000fe20000000000 */
[----:B------:R-:W-:Y:S01]  /*3030*/  ULEA UR5, UR55, UR4, 0x18 ;  /* 0x0000000437057291 */ /* 0x000fe2000f8ec0ff */
[----:B------:R-:W-:Y:S02]  /*3040*/  UMOV UR6, 0x400 ;  /* 0x0000040000067882 */ /* 0x000fe40000000000 */
[----:B------:R-:W-:-:S06]  /*3050*/  ULEA UR6, UR55, UR6, 0x18 ;  /* 0x0000000637067291 */ /* 0x000fcc000f8ec0ff */
[----:B------:R-:W1:Y:S02]  /*3060*/  LDS.U8 R0, [UR5+0x1c] ;  /* 0x00001c05ff007984 */ /* 0x000e640008000000 */
[----:B-1----:R-:W-:-:S13]  /*3070*/  ISETP.NE.AND P0, PT, R0, RZ, PT ;  /* 0x000000ff0000720c */ /* 0x002fda0003f05270 */
[----:B------:R-:W-:Y:S05]  /*3080*/  @P0 BRA `(.L_x_56) ;  /* 0x0000000400080947 */ /* 0x000fea0003800000 */
[----:B------:R-:W-:Y:S02]  /*3090*/  UISETP.NE.U32.AND UP1, UPT, UR33, 0x1, UPT ;  /* 0x000000012100788c */ /* 0x000fe4000bf25070 */
[----:B------:R-:W-:-:S07]  /*30a0*/  UIADD3 UR7, UPT, UPT, UR5, 0x8, URZ ;  /* 0x0000000805077890 */ /* 0x000fce000fffe0ff */
[----:B------:R-:W-:Y:S05]  /*30b0*/  BRA.U !UP1, `(.L_x_57) ;  /* 0x00000001099c7547 */ /* 0x000fea000b800000 */
[----:B------:R-:W-:Y:S01]  /*30c0*/  ELECT P0, URZ, PT ;  /* 0x0000000000ff782f */ /* 0x000fe20003800000 */
[----:B------:R-:W-:-:S12]  /*30d0*/  BSSY B0, `(.L_x_57) ;  /* 0x0000025000007945 */ /* 0x000fd80003800000 */
[----:B------:R-:W-:Y:S05]  /*30e0*/  @!P0 BRA `(.L_x_58) ;  /* 0x00000000008c8947 */ /* 0x000fea0003800000 */
[----:B------:R-:W-:-:S05]  /*30f0*/  UMOV UR4, 0x10 ;  /* 0x0000001000047882 */ /* 0x000fca0000000000 */
[----:B------:R-:W-:Y:S04]  /*3100*/  DEPBAR.LE SB1, 0x36 ;  /* 0x00009d800000791a */ /* 0x000fe80000000000 */
[----:B------:R-:W1:Y:S02]  /*3110*/  UTCATOMSWS.2CTA.FIND_AND_SET.ALIGN UP0, UR4, UR4 ;  /* 0x00000004000475e3 */ /* 0x000e640008200800 */
[----:B-1----:R-:W-:Y:S01]  /*3120*/  MOV R10, UR4 ;  /* 0x00000004000a7c02 */ /* 0x002fe20008000f00 */
[----:B------:R-:W-:Y:S06]  /*3130*/  BRA.U UP0, `(.L_x_59) ;  /* 0x0000000100187547 */ /* 0x000fec000b800000 */
.L_x_60:
[----:B------:R-:W-:Y:S05]  /*3140*/  NANOSLEEP 0x64 ;  /* 0x000000640000795d */ /* 0x000fea0003800000 */
[----:B------:R-:W-:-:S05]  /*3150*/  UMOV UR4, 0x10 ;  /* 0x0000001000047882 */ /* 0x000fca0000000000 */
[----:B------:R-:W-:Y:S04]  /*3160*/  DEPBAR.LE SB1, 0x36 ;  /* 0x00009d800000791a */ /* 0x000fe80000000000 */
[----:B------:R-:W1:Y:S02]  /*3170*/  UTCATOMSWS.2CTA.FIND_AND_SET.ALIGN UP0, UR4, UR4 ;  /* 0x00000004000475e3 */ /* 0x000e640008200800 */
[----:B-1----:R-:W-:Y:S01]  /*3180*/  MOV R10, UR4 ;  /* 0x00000004000a7c02 */ /* 0x002fe20008000f00 */
[----:B------:R-:W-:Y:S05]  /*3190*/  BRA.U !UP0, `(.L_x_60) ;  /* 0xfffffffd08e87547 */ /* 0x000fea000b83ffff */
.L_x_59:
[----:B------:R-:W1:Y:S01]  /*31a0*/  LDS R6, [UR5+0x10] ;  /* 0x00001005ff067984 */ /* 0x000e620008000800 */
[----:B------:R-:W-:Y:S01]  /*31b0*/  IMAD.U32 R0, RZ, RZ, UR6 ;  /* 0x00000006ff007e24 */ /* 0x000fe2000f8e00ff */
[----:B------:R-:W-:-:S03]  /*31c0*/  MOV R4, UR35 ;  /* 0x0000002300047c02 */ /* 0x000fc60008000f00 */
[----:B------:R-:W-:Y:S01]  /*31d0*/  VIADD R0, R0, 0x110 ;  /* 0x0000011000007836 */ /* 0x000fe20000000000 */
[----:B-1----:R-:W-:-:S04]  /*31e0*/  SHF.L.U32 R6, R6, 0x1f, RZ ;  /* 0x0000001f06067819 */ /* 0x002fc800000006ff */
[----:B------:R-:W1:Y:S02]  /*31f0*/  SYNCS.PHASECHK.TRANS64.TRYWAIT P0, [UR5+0x8], R6 ;  /* 0x00000806ff0075a7 */ /* 0x000e640008001105 */
[----:B-1----:R-:W-:Y:S05]  /*3200*/  @P0 BRA `(.L_x_61) ;  /* 0x0000000000080947 */ /* 0x002fea0003800000 */
[----:B------:R-:W1:Y:S02]  /*3210*/  SYNCS.PHASECHK.TRANS64.TRYWAIT P0, [UR5+0x8], R6 ;  /* 0x00000806ff0075a7 */ /* 0x000e640008001105 */
[----:B-1----:R-:W-:Y:S05]  /*3220*/  @!P0 BRA `(.L_x_62) ;  /* 0x0000004400f48947 */ /* 0x002fea0003800000 */
.L_x_61:
[----:B------:R-:W-:Y:S01]  /*3230*/  PRMT R4, R4, 0x654, R0 ;  /* 0x0000065404047816 */ /* 0x000fe20000000000 */
[----:B------:R-:W-:Y:S01]  /*3240*/  HFMA2 R0, -RZ, RZ, 0, 5.9604644775390625e-08 ;  /* 0x00000001ff007431 */ /* 0x000fe200000001ff */
[----:B------:R-:W-:Y:S01]  /*3250*/  UPRMT UR4, UR35, 0x654, UR7 ;  /* 0x0000065423047896 */ /* 0x000fe20008000007 */
[----:B------:R-:W-:Y:S02]  /*3260*/  IMAD.MOV.U32 R8, RZ, RZ, 0xffff ;  /* 0x0000ffffff087424 */ /* 0x000fe400078e00ff */
[----:B-1----:R-:W-:Y:S02]  /*3270*/  IMAD.MOV.U32 R6, RZ, RZ, 0x4 ;  /* 0x00000004ff067424 */ /* 0x002fe400078e00ff */
[----:B------:R-:W-:Y:S01]  /*3280*/  IMAD.SHL.U32 R9, R10, 0x20, RZ ;  /* 0x000000200a097824 */ /* 0x000fe200078e00ff */
[----:B------:R-:W-:Y:S02]  /*3290*/  MOV R5, UR4 ;  /* 0x0000000400057c02 */ /* 0x000fe40008000f00 */
[-C--:B------:R-:W-:Y:S01]  /*32a0*/  SHF.L.U32 R8, R8, R10.reuse, RZ ;  /* 0x0000000a08087219 */ /* 0x080fe200000006ff */
[----:B------:R1:W-:Y:S01]  /*32b0*/  SYNCS.ARRIVE.TRANS64.RED RZ, [UR4], R6 ;  /* 0x00000006ffff79a7 */ /* 0x0003e20008000404 */
[----:B------:R-:W-:Y:S01]  /*32c0*/  SHF.L.U32 R7, R0, R10, RZ ;  /* 0x0000000a00077219 */ /* 0x000fe200000006ff */
[----:B------:R1:W-:Y:S04]  /*32d0*/  STS [UR6+0x110], R9 ;  /* 0x00011009ff007988 */ /* 0x0003e80008000806 */
[----:B------:R1:W-:Y:S04]  /*32e0*/  STAS [R4.64], R10 ;  /* 0x0000000a04007dbd */ /* 0x0003e8000c0008ff */
[----:B------:R1:W-:Y:S04]  /*32f0*/  ATOMS.OR RZ, [UR5+0x14], R8 ;  /* 0x00001408ffff798c */ /* 0x0003e8000b000005 */
[----:B------:R1:W-:Y:S04]  /*3300*/  ATOMS.OR RZ, [UR5+0x18], R7 ;  /* 0x00001807ffff798c */ /* 0x0003e8000b000005 */
[----:B------:R1:W-:Y:S02]  /*3310*/  ATOMS.XOR RZ, [UR5+0x10], R0 ;  /* 0x00001000ffff798c */ /* 0x0003e4000b800005 */
.L_x_58:
[----:B------:R-:W-:Y:S05]  /*3320*/  BSYNC B0 ;  /* 0x0000000000007941 */ /* 0x000fea0003800000 */
.L_x_57:
[----:B------:R-:W-:Y:S05]  /*3330*/  BRA.U UP1, `(.L_x_63) ;  /* 0x00000001016c7547 */ /* 0x000fea000b800000 */
[----:B------:R-:W-:-:S03]  /*3340*/  UMOV UR4, 0xffffffff ;  /* 0xffffffff00047882 */ /* 0x000fc60000000000 */
[----:B------:R-:W-:Y:S05]  /*3350*/  BRA.DIV UR4, `(.L_x_64) ;  /* 0x0000004604c07947 */ /* 0x000fea000b800000 */
[----:B------:R-:W-:-:S13]  /*3360*/  ELECT P0, URZ, PT ;  /* 0x0000000000ff782f */ /* 0x000fda0003800000 */
.L_x_130:
[----:B------:R-:W-:Y:S05]  /*3370*/  @!P0 BRA `(.L_x_63) ;  /* 0x00000000005c8947 */ /* 0x000fea0003800000 */
[----:B-1----:R-:W1:Y:S02]  /*3380*/  LDS R4, [UR5+0x10] ;  /* 0x00001005ff047984 */ /* 0x002e640008000800 */
[----:B-1----:R-:W-:-:S04]  /*3390*/  SHF.L.U32 R4, R4, 0x1f, RZ ;  /* 0x0000001f04047819 */ /* 0x002fc800000006ff */
[----:B------:R-:W1:Y:S02]  /*33a0*/  SYNCS.PHASECHK.TRANS64.TRYWAIT P0, [UR5+0x8], R4 ;  /* 0x00000804ff0075a7 */ /* 0x000e640008001105 */
[----:B-1----:R-:W-:Y:S05]  /*33b0*/  @P0 BRA `(.L_x_65) ;  /* 0x0000000000080947 */ /* 0x002fea0003800000 */
[----:B------:R-:W1:Y:S02]  /*33c0*/  SYNCS.PHASECHK.TRANS64.TRYWAIT P0, [UR5+0x8], R4 ;  /* 0x00000804ff0075a7 */ /* 0x000e640008001105 */
[----:B-1----:R-:W-:Y:S05]  /*33d0*/  @!P0 BRA `(.L_x_66) ;  /* 0x0000004400c48947 */ /* 0x002fea0003800000 */
.L_x_65:
[----:B------:R-:W2:Y:S01]  /*33e0*/  LDS R6, [UR6+0x110] ;  /* 0x00011006ff067984 */ /* 0x000ea20008000800 */
[----:B-1----:R-:W-:Y:S02]  /*33f0*/  HFMA2 R0, -RZ, RZ, 0, 5.9604644775390625e-08 ;  /* 0x00000001ff007431 */ /* 0x002fe400000001ff */
[----:B------:R-:W-:Y:S01]  /*3400*/  IMAD.MOV.U32 R4, RZ, RZ, 0xffff ;  /* 0x0000ffffff047424 */ /* 0x000fe200078e00ff */
[----:B------:R-:W-:Y:S01]  /*3410*/  UPRMT UR4, UR35, 0x654, UR7 ;  /* 0x0000065423047896 */ /* 0x000fe20008000007 */
[----:B--2---:R-:W-:-:S03]  /*3420*/  IMAD.SHL.U32 R5, R6, 0x20, RZ ;  /* 0x0000002006057824 */ /* 0x004fc600078e00ff */
[-C--:B------:R-:W-:Y:S02]  /*3430*/  SHF.L.U32 R4, R4, R6.reuse, RZ ;  /* 0x0000000604047219 */ /* 0x080fe400000006ff */
[----:B------:R-:W-:Y:S01]  /*3440*/  SHF.L.U32 R6, R0, R6, RZ ;  /* 0x0000000600067219 */ /* 0x000fe200000006ff */
[----:B------:R2:W-:Y:S04]  /*3450*/  STS [UR6+0x110], R5 ;  /* 0x00011005ff007988 */ /* 0x0005e80008000806 */
[----:B------:R2:W-:Y:S04]  /*3460*/  ATOMS.OR RZ, [UR5+0x14], R4 ;  /* 0x00001404ffff798c */ /* 0x0005e8000b000005 */
[----:B------:R2:W-:Y:S01]  /*3470*/  ATOMS.OR RZ, [UR5+0x18], R6 ;  /* 0x00001806ffff798c */ /* 0x0005e2000b000005 */
[----:B------:R-:W-:Y:S03]  /*3480*/  SYNCS.ARRIVE.TRANS64.RED.A1T0 RZ, [UR4], RZ ;  /* 0x000000ffffff79a7 */ /* 0x000fe60008100404 */
[----:B------:R2:W-:Y:S01]  /*3490*/  ATOMS.XOR RZ, [UR5+0x10], R0 ;  /* 0x00001000ffff798c */ /* 0x0005e2000b800005 */
[----:B------:R-:W-:Y:S05]  /*34a0*/  BRA `(.L_x_63) ;  /* 0x0000000000107947 */ /* 0x000fea0003800000 */
.L_x_56:
[----:B------:R-:W-:Y:S02]  /*34b0*/  MOV R0, 0xffffffff ;  /* 0xffffffff00007802 */ /* 0x000fe40000000f00 */
[----:B------:R-:W-:-:S03]  /*34c0*/  MOV R4, 0x34f0 ;  /* 0x000034f000047802 */ /* 0x000fc60000000f00 */
[----:B------:R1:W-:Y:S04]  /*34d0*/  STS [UR6+0x110], R0 ;  /* 0x00011000ff007988 */ /* 0x0003e80008000806 */
[----:B-1---5:R-:W-:Y:S05]  /*34e0*/  CALL.REL.NOINC `($__internal_1_$__cuda_sm10x_tcgen05_guardrail_trap_phase_invalid_during_alloc) ;  /* 0x0000004800cc7944 */ /* 0x022fea0003c00000 */
.L_x_63:
[----:B------:R-:W-:Y:S05]  /*34f0*/  WARPSYNC.ALL ;  /* 0x0000000000007948 */ /* 0x000fea0003800000 */
[----:B------:R-:W3:Y:S01]  /*3500*/  S2UR UR4, SR_CgaCtaId ;  /* 0x00000000000479c3 */ /* 0x000ee20000008800 */
[----:B------:R-:W-:Y:S01]  /*3510*/  UMOV UR17, 0x400 ;  /* 0x0000040000117882 */ /* 0x000fe20000000000 */
[----:B------:R-:W-:-:S06]  /*3520*/  NOP ;  /* 0x0000000000007918 */ /* 0x000fcc0000000000 */
[----:B------:R-:W-:Y:S06]  /*3530*/  BAR.ARV 0x6, 0xa0 ;  /* 0x0182800000007b1d */ /* 0x000fec0000002000 */
[----:B------:R-:W4:Y:S01]  /*3540*/  LDCU UR6, c[0x0][0x38c] ;  /* 0x00007180ff0677ac */ /* 0x000f220008000800 */
[----:B------:R-:W-:Y:S01]  /*3550*/  LOP3.LUT R3, R3, 0xffff, RZ, 0xc0, !PT ;  /* 0x0000ffff03037812 */ /* 0x000fe200078ec0ff */
[----:B-1----:R-:W-:Y:S01]  /*3560*/  IMAD.MOV.U32 R9, RZ, RZ, 0x1 ;  /* 0x00000001ff097424 */ /* 0x002fe200078e00ff */
[----:B------:R-:W-:Y:S01]  /*3570*/  LOP3.LUT R2, R2, 0xffff, RZ, 0xc0, !PT ;  /* 0x0000ffff02027812 */ /* 0x000fe200078ec0ff */
[----:B------:R-:W-:Y:S01]  /*3580*/  IMAD.MOV.U32 R8, RZ, RZ, RZ ;  /* 0x000000ffff087224 */ /* 0x000fe200078e00ff */
[----:B------:R-:W-:Y:S01]  /*3590*/  R2UR UR20, R3 ;  /* 0x00000000031472ca */ /* 0x000fe200000e0000 */
[----:B------:R-:W-:Y:S01]  /*35a0*/  UMOV UR24, URZ ;  /* 0x000000ff00187c82 */ /* 0x000fe20008000000 */
[----:B------:R-:W-:-:S02]  /*35b0*/  R2UR UR30, R2 ;  /* 0x00000000021e72ca */ /* 0x000fc400000e0000 */
[----:B------:R-:W-:Y:S01]  /*35c0*/  CS2R R2, SRZ ;  /* 0x0000000000027805 */ /* 0x000fe2000001ff00 */
[----:B------:R-:W-:Y:S01]  /*35d0*/  UMOV UR15, URZ ;  /* 0x000000ff000f7c82 */ /* 0x000fe20008000000 */
[----:B---3--:R-:W-:Y:S01]  /*35e0*/  ULEA UR17, UR4, UR17, 0x18 ;  /* 0x0000001104117291 */ /* 0x008fe2000f8ec0ff */
[----:B------:R-:W-:Y:S01]  /*35f0*/  UMOV UR14, URZ ;  /* 0x000000ff000e7c82 */ /* 0x000fe20008000000 */
[----:B------:R-:W-:Y:S02]  /*3600*/  UISETP.NE.AND UP3, UPT, UR33, URZ, UPT ;  /* 0x000000ff2100728c */ /* 0x000fe4000bf65270 */
[----:B------:R-:W-:Y:S02]  /*3610*/  UIADD3 UR5, UPT, UPT, UR17, 0x4400, URZ ;  /* 0x0000440011057890 */ /* 0x000fe4000fffe0ff */
[----:B------:R-:W-:-:S03]  /*3620*/  UIADD3 UR4, UPT, UPT, UR17, 0xc400, URZ ;  /* 0x0000c40011047890 */ /* 0x000fc6000fffe0ff */
[----:B--2---:R-:W1:Y:S01]  /*3630*/  LDS R0, [UR17+0x110] ;  /* 0x00011011ff007984 */ /* 0x004e620008000800 */
[----:B----4-:R-:W-:Y:S02]  /*3640*/  UIADD3 UR6, UPT, UPT, UR6, 0x3f, URZ ;  /* 0x0000003f06067890 */ /* 0x010fe4000fffe0ff */
[----:B------:R-:W-:Y:S02]  /*3650*/  USHF.R.U32.HI UR5, URZ, 0x4, UR5 ;  /* 0x00000004ff057899 */ /* 0x000fe40008011605 */
[----:B------:R-:W-:Y:S02]  /*3660*/  USHF.R.S32.HI UR25, URZ, 0x1f, UR6 ;  /* 0x0000001fff197899 */ /* 0x000fe40008011406 */
[----:B------:R-:W-:Y:S02]  /*3670*/  USHF.R.U32.HI UR4, URZ, 0x4, UR4 ;  /* 0x00000004ff047899 */ /* 0x000fe40008011604 */
[----:B------:R-:W-:Y:S02]  /*3680*/  ULEA.HI UR25, UR25, UR6, URZ, 0x6 ;  /* 0x0000000619197291 */ /* 0x000fe4000f8f30ff */
[----:B------:R-:W-:-:S02]  /*3690*/  ULOP3.LUT UR5, UR5, 0x3fff, URZ, 0xc0, !UPT ;  /* 0x00003fff05057892 */ /* 0x000fc4000f8ec0ff */
[----:B------:R-:W-:Y:S02]  /*36a0*/  USHF.R.S32.HI UR25, URZ, 0x6, UR25 ;  /* 0x00000006ff197899 */ /* 0x000fe40008011419 */
[----:B------:R-:W-:Y:S02]  /*36b0*/  ULOP3.LUT UR22, UR4, 0x3fff, URZ, 0xc0, !UPT ;  /* 0x00003fff04167892 */ /* 0x000fe4000f8ec0ff */
[----:B------:R-:W-:Y:S02]  /*36c0*/  UISETP.LT.AND UP0, UPT, UR25, 0x1, UPT ;  /* 0x000000011900788c */ /* 0x000fe4000bf01270 */
[----:B------:R-:W-:Y:S02]  /*36d0*/  ULOP3.LUT UR21, UR5, 0x10000, URZ, 0xfc, !UPT ;  /* 0x0001000005157892 */ /* 0x000fe4000f8efcff */
[----:B------:R-:W-:Y:S02]  /*36e0*/  ULOP3.LUT UR22, UR22, 0x10000, URZ, 0xfc, !UPT ;  /* 0x0001000016167892 */ /* 0x000fe4000f8efcff */
[----:B------:R-:W-:Y:S01]  /*36f0*/  USEL UR31, UR25, 0x1, !UP0 ;  /* 0x00000001191f7887 */ /* 0x000fe2000c000000 */
[----:B------:R-:W-:Y:S01]  /*3700*/  UMOV UR28, 0x0 ;  /* 0x00000000001c7882 */ /* 0x000fe20000000000 */
[----:B------:R-:W-:Y:S01]  /*3710*/  UMOV UR29, 0x101004a0 ;  /* 0x101004a0001d7882 */ /* 0x000fe20000000000 */
[----:B------:R-:W-:Y:S01]  /*3720*/  UMOV UR26, 0x0 ;  /* 0x00000000001a7882 */ /* 0x000fe20000000000 */
[----:B------:R-:W-:Y:S01]  /*3730*/  UMOV UR27, 0x101004a0 ;  /* 0x101004a0001b7882 */ /* 0x000fe20000000000 */
[----:B-1----:R-:W-:-:S15]  /*3740*/  R2UR UR32, R0 ;  /* 0x00000000002072ca */ /* 0x002fde00000e0000 */
.L_x_74:
[C---:B------:R-:W-:Y:S02]  /*3750*/  LEA R0, R8.reuse, UR17, 0x3 ;  /* 0x0000001108007c11 */ /* 0x040fe4000f8e18ff */
[----:B------:R-:W-:Y:S02]  /*3760*/  SHF.L.U32 R4, R3, 0x1f, RZ ;  /* 0x0000001f03047819 */ /* 0x000fe400000006ff */
[----:B------:R-:W-:Y:S02]  /*3770*/  LEA R5, R8, UR17, 0x4 ;  /* 0x0000001108057c11 */ /* 0x000fe4000f8e20ff */
[----:B------:R-:W1:Y:S02]  /*3780*/  SYNCS.PHASECHK.TRANS64.TRYWAIT P0, [R0+URZ+0x60], R4 ;  /* 0x00006004000075a7 */ /* 0x000e6400080011ff */
[----:B-1-3--:R-:W-:Y:S05]  /*3790*/  @!P0 BRA `(.L_x_67) ;  /* 0x0000004000ec8947 */ /* 0x00afea0003800000 */
.L_x_131:
[----:B-1----:R-:W1:Y:S01]  /*37a0*/  LDS.128 R4, [R5+0xf0] ;  /* 0x0000f00005047984 */ /* 0x002e620000000c00 */
[----:B------:R-:W-:Y:S02]  /*37b0*/  VIADD R0, R0, 0x70 ;  /* 0x0000007000007836 */ /* 0x000fe40000000000 */
[----:B------:R-:W-:Y:S01]  /*37c0*/  VIADD R8, R8, 0x1 ;  /* 0x0000000108087836 */ /* 0x000fe20000000000 */
[----:B------:R-:W-:Y:S01]  /*37d0*/  @!PT LDS RZ, [RZ] ;  /* 0x00000000fffff984 */ /* 0x000fe20000000800 */
[----:B------:R-:W-:Y:S01]  /*37e0*/  @!PT LDS RZ, [RZ] ;  /* 0x00000000fffff984 */ /* 0x000fe20000000800 */
[----:B------:R-:W-:Y:S01]  /*37f0*/  @!PT LDS RZ, [RZ] ;  /* 0x00000000fffff984 */ /* 0x000fe20000000800 */
[----:B------:R-:W-:Y:S01]  /*3800*/  @!PT LDS RZ, [RZ] ;  /* 0x00000000fffff984 */ /* 0x000fe20000000800 */
[----:B------:R2:W-:Y:S06]  /*3810*/  MEMBAR.ALL.CTA ;  /* 0x0000000000007992 */ /* 0x0005ec0000008000 */
[----:B--2---:R-:W2:Y:S01]  /*3820*/  FENCE.VIEW.ASYNC.S ;  /* 0x00000000000073c6 */ /* 0x004ea20000000000 */
[----:B------:R-:W-:-:S04]  /*3830*/  PRMT R0, RZ, 0x654, R0 ;  /* 0x00000654ff007816 */ /* 0x000fc80000000000 */
[----:B--2---:R2:W-:Y:S01]  /*3840*/  SYNCS.ARRIVE.TRANS64.RED.A1T0 RZ, [R0+URZ], RZ ;  /* 0x000000ff00ff79a7 */ /* 0x0045e200081004ff */
[----:B-1----:R-:W-:Y:S01]  /*3850*/  LOP3.LUT P1, RZ, R6, 0x1, RZ, 0xc0, !PT ;  /* 0x0000000106ff7812 */ /* 0x002fe2000782c0ff */
[----:B--2---:R-:W-:-:S12]  /*3860*/  BRA.U UP3, `(.L_x_68) ;  /* 0x0000000103e07547 */ /* 0x004fd8000b800000 */
[----:B------:R-:W1:Y:S01]  /*3870*/  LDCU UR4, c[0x0][0x38c] ;  /* 0x00007180ff0477ac */ /* 0x000e620008000800 */
[----:B------:R-:W-:Y:S02]  /*3880*/  PLOP3.LUT P2, PT, PT, PT, PT, 0x80, 0x8 ;  /* 0x000000000008781c */ /* 0x000fe40003f4f070 */
[----:B------:R-:W-:Y:S01]  /*3890*/  SHF.L.U32 R4, R9, 0x1f, RZ ;  /* 0x0000001f09047819 */ /* 0x000fe200000006ff */
[----:B------:R-:W-:Y:S02]  /*38a0*/  ULEA UR23, UR24, UR17, 0x3 ;  /* 0x0000001118177291 */ /* 0x000fe4000f8e18ff */
[----:B------:R-:W-:Y:S02]  /*38b0*/  ULEA UR18, UR24, UR32, 0x6 ;  /* 0x0000002018127291 */ /* 0x000fe4000f8e30ff */
[----:B-1----:R-:W-:-:S06]  /*38c0*/  UISETP.GE.AND UP0, UPT, UR4, 0x1, UPT ;  /* 0x000000010400788c */ /* 0x002fcc000bf06270 */
[----:B------:R-:W-:-:S05]  /*38d0*/  PLOP3.LUT P0, PT, PT, PT, UP0, 0x80, 0x8 ;  /* 0x000000000008781c */ /* 0x000fca0003f0f008 */
[----:B------:R-:W-:-:S08]  /*38e0*/  @UP0 ULEA UR4, UR15, UR17, 0x3 ;  /* 0x000000110f040291 */ /* 0x000fd0000f8e18ff */
[----:B------:R-:W-:-:S04]  /*38f0*/  @P0 SHF.L.U32 R0, R2, 0x1f, RZ ;  /* 0x0000001f02000819 */ /* 0x000fc800000006ff */
[----:B------:R1:W2:Y:S01]  /*3900*/  @P0 SYNCS.PHASECHK.TRANS64.TRYWAIT P2, [UR4], R0 ;  /* 0x00000000ff0005a7 */ /* 0x0002a20008041104 */
[----:B------:R-:W3:Y:S02]  /*3910*/  SYNCS.PHASECHK.TRANS64.TRYWAIT P0, [UR23+0xa0], R4 ;  /* 0x0000a004ff0075a7 */ /* 0x000ee40008001117 */
[----:B-123--:R-:W-:Y:S05]  /*3920*/  @!P0 BRA `(.L_x_69) ;  /* 0x00000040009c8947 */ /* 0x00efea0003800000 */
.L_x_133:
[----:B------:R-:W-:Y:S01]  /*3930*/  UMOV UR19, UR14 ;  /* 0x0000000e00137c82 */ /* 0x000fe20008000000 */
[----:B------:R-:W-:Y:S05]  /*3940*/  BRA.U !UP0, `(.L_x_70) ;  /* 0x0000000108987547 */ /* 0x000fea000b800000 */
[----:B------:R-:W-:Y:S02]  /*3950*/  UIADD3 UR19, UPT, UPT, UR31, UR14, URZ ;  /* 0x0000000e1f137290 */ /* 0x000fe4000fffe0ff */
[----:B------:R-:W-:Y:S01]  /*3960*/  UPLOP3.LUT UP2, UPT, UPT, UPT, UPT, 0x40, 0x4 ;  /* 0x000000000004789c */ /* 0x000fe20003f4e870 */
[----:B------:R-:W-:Y:S01]  /*3970*/  UMOV UR16, UR25 ;  /* 0x0000001900107c82 */ /* 0x000fe20008000000 */
[----:B------:R-:W-:-:S09]  /*3980*/  UMOV UR6, UR15 ;  /* 0x0000000f00067c82 */ /* 0x000fd20008000000 */
.L_x_73:
[----:B--2---:R-:W-:Y:S01]  /*3990*/  ULEA UR5, UR6, UR17, 0x3 ;  /* 0x0000001106057291 */ /* 0x004fe2000f8e18ff */
[----:B---3--:R-:W-:Y:S11]  /*39a0*/  @P2 BRA `(.L_x_71) ;  /* 0x00000000000c2947 */ /* 0x008ff60003800000 */
[----:B-1----:R-:W-:Y:S04]  /*39b0*/  SHF.L.U32 R4, R2, 0x1f, RZ ;  /* 0x0000001f02047819 */ /* 0x002fe800000006ff */
[----:B------:R-:W1:Y:S02]  /*39c0*/  SYNCS.PHASECHK.TRANS64.TRYWAIT P0, [UR5], R4 ;  /* 0x00000004ff0075a7 */ /* 0x000e640008001105 */
[----:B-1----:R-:W-:Y:S05]  /*39d0*/  @!P0 BRA `(.L_x_72) ;  /* 0x0000004000888947 */ /* 0x002fea0003800000 */
.L_x_71:
[----:B------:R-:W-:Y:S01]  /*39e0*/  UISETP.NE.AND UP0, UPT, UR16, 0x1, UPT ;  /* 0x000000011000788c */ /* 0x000fe2000bf05270 */
[----:B------:R-:W-:Y:S01]  /*39f0*/  PLOP3.LUT P2, PT, PT, PT, PT, 0x80, 0x8 ;  /* 0x000000000008781c */ /* 0x000fe20003f4f070 */
[----:B------:R-:W-:Y:S02]  /*3a00*/  UIADD3 UR4, UPT, UPT, UR6, 0x1, URZ ;  /* 0x0000000106047890 */ /* 0x000fe4000fffe0ff */
[----:B------:R-:W-:Y:S02]  /*3a10*/  ULEA UR12, UR6, UR22, 0x7 ;  /* 0x00000016060c7291 */ /* 0x000fe4000f8e38ff */
[----:B------:R-:W-:Y:S01]  /*3a20*/  UISETP.NE.AND UP1, UPT, UR4, 0x4, UPT ;  /* 0x000000040400788c */ /* 0x000fe2000bf25270 */
[----:B------:R-:W-:Y:S01]  /*3a30*/  PLOP3.LUT P0, PT, PT, PT, UP0, 0x80, 0x8 ;  /* 0x000000000008781c */ /* 0x000fe20003f0f008 */
[----:B------:R-:W-:Y:S02]  /*3a40*/  UIADD3 UR10, UPT, UPT, UR12, 0x2, URZ ;  /* 0x000000020c0a7890 */ /* 0x000fe4000fffe0ff */
[----:B------:R-:W-:Y:S02]  /*3a50*/  USEL UR7, URZ, 0x1, UP1 ;  /* 0x00000001ff077887 */ /* 0x000fe40008800000 */
[----:B------:R-:W-:Y:S02]  /*3a60*/  USEL UR15, UR4, URZ, UP1 ;  /* 0x000000ff040f7287 */ /* 0x000fe40008800000 */
[----:B------:R-:W-:Y:S02]  /*3a70*/  UIADD3 UR14, UPT, UPT, UR14, 0x1, URZ ;  /* 0x000000010e0e7890 */ /* 0x000fe4000fffe0ff */
[----:B------:R-:W-:Y:S01]  /*3a80*/  @UP0 ULEA UR4, UR15, UR17, 0x3 ;  /* 0x000000110f040291 */ /* 0x000fe2000f8e18ff */
[----:B------:R-:W-:Y:S01]  /*3a90*/  LOP3.LUT R2, R2, UR7, RZ, 0x3c, !PT ;  /* 0x0000000702027c12 */ /* 0x000fe2000f8e3cff */
[----:B------:R-:W-:Y:S01]  /*3aa0*/  UIADD3 UR7, UPT, UPT, UR5, 0x20, URZ ;  /* 0x0000002005077890 */ /* 0x000fe2000fffe0ff */
[----:B------:R-:W-:Y:S02]  /*3ab0*/  UMOV UR13, 0x80004020 ;  /* 0x80004020000d7882 */ /* 0x000fe40000000000 */
[----:B-1----:R-:W-:Y:S01]  /*3ac0*/  @P0 SHF.L.U32 R0, R2, 0x1f, RZ ;  /* 0x0000001f02000819 */ /* 0x002fe200000006ff */
[----:B------:R-:W-:Y:S01]  /*3ad0*/  UMOV UR5, 0x80004020 ;  /* 0x8000402000057882 */ /* 0x000fe20000000000 */
[----:B------:R-:W-:Y:S01]  /*3ae0*/  UMOV UR11, 0x80004020 ;  /* 0x80004020000b7882 */ /* 0x000fe20000000000 */
[----:B------:R-:W-:Y:S01]  /*3af0*/  UMOV UR9, 0x80004020 ;  /* 0x8000402000097882 */ /* 0x000fe20000000000 */
[----:B------:R2:W3:Y:S01]  /*3b00*/  @P0 SYNCS.PHASECHK.TRANS64.TRYWAIT P2, [UR4], R0 ;  /* 0x00000000ff0005a7 */ /* 0x0004e20008041104 */
[----:B------:R-:W-:Y:S02]  /*3b10*/  ULEA UR4, UR6, UR21, 0x9 ;  /* 0x0000001506047291 */ /* 0x000fe4000f8e48ff */
[----:B------:R-:W-:Y:S02]  /*3b20*/  UISETP.NE.AND UP0, UPT, UR14, UR19, UPT ;  /* 0x000000130e00728c */ /* 0x000fe4000bf05270 */
[----:B------:R-:W-:Y:S02]  /*3b30*/  UIADD3 UR8, UPT, UPT, UR4, 0x2, URZ ;  /* 0x0000000204087890 */ /* 0x000fe4000fffe0ff */
[----:B------:R-:W-:Y:S01]  /*3b40*/  UIADD3 UR16, UPT, UPT, UR16, -0x1, URZ ;  /* 0xffffffff10107890 */ /* 0x000fe2000fffe0ff */
[----:B------:R-:W-:Y:S02]  /*3b50*/  UMOV UR6, UR15 ;  /* 0x0000000f00067c82 */ /* 0x000fe40008000000 */
[----:B------:R2:W-:Y:S01]  /*3b60*/  UTCIMMA.2CTA gdesc[UR4], gdesc[UR12], tmem[UR18], tmem[UR28], idesc[UR29], UP2 ;  /* 0x00ff1c0c040075ea */ /* 0x0005e20009200112 */
[----:B------:R-:W-:Y:S03]  /*3b70*/  UPLOP3.LUT UP2, UPT, UPT, UPT, UPT, 0x80, 0x8 ;  /* 0x000000000008789c */ /* 0x000fe60003f4f070 */
[----:B------:R2:W-:Y:S01]  /*3b80*/  UTCIMMA.2CTA gdesc[UR8], gdesc[UR10], tmem[UR18], tmem[UR26], idesc[UR27], UPT ;  /* 0x00ff1a0a080075ea */ /* 0x0005e2000ba00112 */
[----:B------:R2:W-:Y:S01]  /*3b90*/  UTCBAR.2CTA.MULTICAST [UR7], URZ, UR20 ;  /* 0x000000ff070073e9 */ /* 0x0005e20008200814 */
[----:B------:R-:W-:Y:S06]  /*3ba0*/  BRA.U UP0, `(.L_x_73) ;  /* 0xfffffffd00787547 */ /* 0x000fec000b83ffff */
.L_x_70:
[----:B--2---:R-:W-:Y:S01]  /*3bb0*/  UIADD3 UR4, UPT, UPT, UR23, 0x80, URZ ;  /* 0x0000008017047890 */ /* 0x004fe2000fffe0ff */
[----:B------:R-:W-:-:S08]  /*3bc0*/  UMOV UR14, UR19 ;  /* 0x00000013000e7c82 */ /* 0x000fd00008000000 */
[----:B------:R2:W-:Y:S01]  /*3bd0*/  UTCBAR.2CTA.MULTICAST [UR4], URZ, UR30 ;  /* 0x000000ff040073e9 */ /* 0x0005e2000820081e */
[----:B------:R-:W-:Y:S02]  /*3be0*/  NOP ;  /* 0x0000000000007918 */ /* 0x000fe40000000000 */
.L_x_68:
[----:B--2---:R-:W-:Y:S01]  /*3bf0*/  UIADD3 UR4, UPT, UPT, UR24, 0x1, URZ ;  /* 0x0000000118047890 */ /* 0x004fe2000fffe0ff */
[----:B------:R-:W-:-:S03]  /*3c00*/  ISETP.NE.AND P0, PT, R8, 0x2, PT ;  /* 0x000000020800780c */ /* 0x000fc60003f05270 */
[----:B------:R-:W-:Y:S01]  /*3c10*/  UISETP.NE.AND UP0, UPT, UR4, 0x4, UPT ;  /* 0x000000040400788c */ /* 0x000fe2000bf05270 */
[----:B-1----:R-:W-:Y:S02]  /*3c20*/  SEL R0, RZ, 0x1, P0 ;  /* 0x00000001ff007807 */ /* 0x002fe40000000000 */
[----:B------:R-:W-:Y:S01]  /*3c30*/  SEL R8, R8, RZ, P0 ;  /* 0x000000ff08087207 */ /* 0x000fe20000000000 */
[----:B------:R-:W-:Y:S01]  /*3c40*/  USEL UR5, URZ, 0x1, UP0 ;  /* 0x00000001ff057887 */ /* 0x000fe20008000000 */
[----:B------:R-:W-:Y:S01]  /*3c50*/  LOP3.LUT R3, R3, R0, RZ, 0x3c, !PT ;  /* 0x0000000003037212 */ /* 0x000fe200078e3cff */
[----:B------:R-:W-:-:S04]  /*3c60*/  USEL UR24, UR4, URZ, UP0 ;  /* 0x000000ff04187287 */ /* 0x000fc80008000000 */
[----:B------:R-:W-:Y:S01]  /*3c70*/  LOP3.LUT R9, R9, UR5, RZ, 0x3c, !PT ;  /* 0x0000000509097c12 */ /* 0x000fe2000f8e3cff */
[----:B------:R-:W-:Y:S07]  /*3c80*/  @P1 BRA `(.L_x_74) ;  /* 0xfffffff800b01947 */ /* 0x000fee000383ffff */
[----:B------:R-:W1:Y:S01]  /*3c90*/  S2UR UR8, SR_CgaCtaId ;  /* 0x00000000000879c3 */ /* 0x000e620000008800 */
[----:B------:R-:W-:Y:S01]  /*3ca0*/  ELECT P0, URZ, PT ;  /* 0x0000000000ff782f */ /* 0x000fe20003800000 */
[----:B------:R-:W-:Y:S01]  /*3cb0*/  HFMA2 R0, -RZ, RZ, 0, 5.9604644775390625e-08 ;  /* 0x00000001ff007431 */ /* 0x000fe200000001ff */
[----:B------:R-:W-:-:S05]  /*3cc0*/  UMOV UR4, 0x40 ;  /* 0x0000004000047882 */ /* 0x000fca0000000000 */
[----:B------:R-:W-:Y:S01]  /*3cd0*/  UVIRTCOUNT.DEALLOC.SMPOOL 0x80 ;  /* 0x000000800000784c */ /* 0x000fe20000000000 */
[----:B------:R-:W-:Y:S02]  /*3ce0*/  UISETP.NE.AND UP1, UPT, UR33, URZ, UPT ;  /* 0x000000ff2100728c */ /* 0x000fe4000bf25270 */
[----:B-1----:R-:W-:-:S09]  /*3cf0*/  ULEA UR8, UR8, UR4, 0x18 ;  /* 0x0000000408087291 */ /* 0x002fd2000f8ec0ff */
[----:B------:R1:W-:Y:S01]  /*3d00*/  @P0 STS.U8 [UR8+0x1c], R0 ;  /* 0x00001c00ff000988 */ /* 0x0003e20008000008 */
[----:B------:R-:W-:Y:S05]  /*3d10*/  BRA.U UP1, `(.L_x_75) ;  /* 0x0000000101a07547 */ /* 0x000fea000b800000 */
[----:B------:R-:W-:Y:S01]  /*3d20*/  UIADD3 UR7, UPT, UPT, UR17, 0xa0, URZ ;  /* 0x000000a011077890 */ /* 0x000fe2000fffe0ff */
[----:B------:R-:W-:-:S03]  /*3d30*/  SHF.L.U32 R2, R9, 0x1f, RZ ;  /* 0x0000001f09027819 */ /* 0x000fc600000006ff */
[----:B------:R-:W-:-:S09]  /*3d40*/  ULEA UR4, UR24, UR7, 0x3 ;  /* 0x0000000718047291 */ /* 0x000fd2000f8e18ff */
[----:B------:R-:W2:Y:S02]  /*3d50*/  SYNCS.PHASECHK.TRANS64.TRYWAIT P0, [UR4], R2 ;  /* 0x00000002ff0075a7 */ /* 0x000ea40008001104 */
[----:B--2---:R-:W-:Y:S05]  /*3d60*/  @!P0 BRA `(.L_x_76) ;  /* 0x0000003c00bc8947 */ /* 0x004fea0003800000 */
.L_x_136:
        /* <DEDUP_REMOVED lines=9> */
.L_x_138:
        /* <DEDUP_REMOVED lines=9> */
.L_x_140:
[----:B------:R-:W-:-:S04]  /*3e90*/  UIADD3 UR4, UPT, UPT, UR4, 0x1, URZ ;  /* 0x0000000104047890 */ /* 0x000fc8000fffe0ff */
[----:B------:R-:W-:-:S04]  /*3ea0*/  UISETP.NE.AND UP0, UPT, UR4, 0x4, UPT ;  /* 0x000000040400788c */ /* 0x000fc8000bf05270 */
[----:B------:R-:W-:Y:S02]  /*3eb0*/  USEL UR5, URZ, 0x1, UP0 ;  /* 0x00000001ff057887 */ /* 0x000fe40008000000 */
[----:B------:R-:W-:-:S04]  /*3ec0*/  USEL UR4, UR4, URZ, UP0 ;  /* 0x000000ff04047287 */ /* 0x000fc80008000000 */
[----:B------:R-:W-:Y:S01]  /*3ed0*/  ULEA UR4, UR4, UR7, 0x3 ;  /* 0x0000000704047291 */ /* 0x000fe2000f8e18ff */
[----:B------:R-:W-:-:S04]  /*3ee0*/  LOP3.LUT R2, R2, UR5, RZ, 0x3c, !PT ;  /* 0x0000000502027c12 */ /* 0x000fc8000f8e3cff */
[----:B------:R-:W-:Y:S01]  /*3ef0*/  SHF.L.U32 R2, R2, 0x1f, RZ ;  /* 0x0000001f02027819 */ /* 0x000fe200000006ff */
[----:B-1----:R-:W-:-:S04]  /*3f00*/  IMAD.U32 R0, RZ, RZ, UR4 ;  /* 0x00000004ff007e24 */ /* 0x002fc8000f8e00ff */
[----:B------:R1:W2:Y:S03]  /*3f10*/  SYNCS.PHASECHK.TRANS64.TRYWAIT P0, [R0+URZ], R2 ;  /* 0x00000002000075a7 */ /* 0x0002a600080011ff */
[----:B--2---:R-:W-:Y:S05]  /*3f20*/  @!P0 NANOSLEEP.SYNCS 0x989680 ;  /* 0x009896800000895d */ /* 0x004fea0003900000 */
[----:B------:R-:W2:Y:S02]  /*3f30*/  @!P0 SYNCS.PHASECHK.TRANS64 P0, [R0+URZ], R2 ;  /* 0x00000002000085a7 */ /* 0x000ea400080010ff */
[----:B--2---:R-:W-:Y:S05]  /*3f40*/  @P0 BRA `(.L_x_79) ;  /* 0x0000000000200947 */ /* 0x004fea0003800000 */
.L_x_80:
[----:B--2---:R2:W4:Y:S02]  /*3f50*/  SYNCS.PHASECHK.TRANS64.TRYWAIT P0, [R0+URZ], R2 ;  /* 0x00000002000075a7 */ /* 0x00452400080011ff */
[----:B----4-:R-:W-:Y:S05]  /*3f60*/  @!P0 NANOSLEEP.SYNCS 0x989680 ;  /* 0x009896800000895d */ /* 0x010fea0003900000 */
[----:B------:R-:W4:Y:S02]  /*3f70*/  @!P0 SYNCS.PHASECHK.TRANS64 P0, [R0+URZ], R2 ;  /* 0x00000002000085a7 */ /* 0x000f2400080010ff */
[----:B----4-:R-:W-:Y:S05]  /*3f80*/  @!P0 BRA `(.L_x_80) ;  /* 0xfffffffc00f08947 */ /* 0x010fea000383ffff */
[----:B------:R-:W-:Y:S05]  /*3f90*/  BRA `(.L_x_79) ;  /* 0x00000000000c7947 */ /* 0x000fea0003800000 */
.L_x_75:
[----:B------:R-:W-:-:S04]  /*3fa0*/  UIADD3 UR4, UPT, UPT, UR17, 0xe0, URZ ;  /* 0x000000e011047890 */ /* 0x000fc8000fffe0ff */
[----:B------:R-:W-:-:S09]  /*3fb0*/  UPRMT UR4, UR35, 0x654, UR4 ;  /* 0x0000065423047896 */ /* 0x000fd20008000004 */
[----:B------:R-:W-:Y:S03]  /*3fc0*/  SYNCS.ARRIVE.TRANS64.RED.A1T0 RZ, [UR4], RZ ;  /* 0x000000ffffff79a7 */ /* 0x000fe60008100404 */
.L_x_79:
[----:B-12---:R-:W-:Y:S01]  /*3fd0*/  SHF.L.U32 R2, RZ, 0x1f, RZ ;  /* 0x0000001fff027819 */ /* 0x006fe200000006ff */
[----:B------:R-:W-:Y:S01]  /*3fe0*/  UIADD3 UR4, UPT, UPT, UR17, 0xe0, URZ ;  /* 0x000000e011047890 */ /* 0x000fe2000fffe0ff */
[----:B------:R-:W-:Y:S02]  /*3ff0*/  PLOP3.LUT P0, PT, PT, PT, UP1, 0x80, 0x8 ;  /* 0x000000000008781c */ /* 0x000fe40003f0f018 */
[----:B------:R-:W1:Y:S02]  /*4000*/  SYNCS.PHASECHK.TRANS64.TRYWAIT P1, [UR17+0xe0], R2 ;  /* 0x0000e002ff0075a7 */ /* 0x000e640008021111 */
[----:B-1----:R-:W-:Y:S09]  /*4010*/  @!P1 BRA `(.L_x_81) ;  /* 0x0000003c00589947 */ /* 0x002ff20003800000 */
.L_x_142:
[----:B------:R-:W-:Y:S01]  /*4020*/  @!UP1 UPRMT UR4, UR35, 0x654, UR4 ;  /* 0x0000065423049896 */ /* 0x000fe20008000004 */
[----:B------:R-:W-:Y:S01]  /*4030*/  UMOV UR5, 0xffff ;  /* 0x0000ffff00057882 */ /* 0x000fe20000000000 */
[----:B------:R-:W-:-:S07]  /*4040*/  UMOV UR6, 0x1 ;  /* 0x0000000100067882 */ /* 0x000fce0000000000 */
[----:B------:R-:W-:Y:S01]  /*4050*/  @!P0 SYNCS.ARRIVE.TRANS64.RED.A1T0 RZ, [UR4], RZ ;  /* 0x000000ffffff89a7 */ /* 0x000fe20008100404 */
[----:B------:R-:W-:Y:S01]  /*4060*/  NOP ;  /* 0x0000000000007918 */ /* 0x000fe20000000000 */
[----:B-1----:R-:W1:Y:S01]  /*4070*/  LDS R0, [UR8+0x14] ;  /* 0x00001408ff007984 */ /* 0x002e620008000800 */
[----:B------:R-:W-:-:S04]  /*4080*/  ULOP3.LUT UR4, UR32, 0xffff, URZ, 0xc0, !UPT ;  /* 0x0000ffff20047892 */ /* 0x000fc8000f8ec0ff */
[----:B------:R-:W-:-:S04]  /*4090*/  USHF.R.U32.HI UR4, URZ, 0x5, UR4 ;  /* 0x00000005ff047899 */ /* 0x000fc80008011604 */
[----:B------:R-:W-:Y:S02]  /*40a0*/  USHF.L.U32 UR5, UR5, UR4, URZ ;  /* 0x0000000405057299 */ /* 0x000fe400080006ff */
[----:B------:R-:W-:-:S04]  /*40b0*/  USHF.L.U32 UR4, UR6, UR4, URZ ;  /* 0x0000000406047299 */ /* 0x000fc800080006ff */
[----:B-1----:R-:W-:-:S04]  /*40c0*/  LOP3.LUT R0, R0, UR5, RZ, 0xc0, !PT ;  /* 0x0000000500007c12 */ /* 0x002fc8000f8ec0ff */
[----:B------:R-:W-:-:S13]  /*40d0*/  ISETP.NE.AND P0, PT, R0, UR5, PT ;  /* 0x0000000500007c0c */ /* 0x000fda000bf05270 */
[----:B------:R-:W-:Y:S05]  /*40e0*/  @P0 BRA `(.L_x_82) ;  /* 0x0000000000580947 */ /* 0x000fea0003800000 */
[----:B------:R-:W1:Y:S02]  /*40f0*/  LDS R0, [UR8+0x18] ;  /* 0x00001808ff007984 */ /* 0x000e640008000800 */
[----:B-1----:R-:W-:-:S04]  /*4100*/  LOP3.LUT R0, R0, UR4, RZ, 0xc0, !PT ;  /* 0x0000000400007c12 */ /* 0x002fc8000f8ec0ff */
[----:B------:R-:W-:-:S13]  /*4110*/  ISETP.NE.AND P0, PT, R0, UR4, PT ;  /* 0x0000000400007c0c */ /* 0x000fda000bf05270 */
[----:B------:R-:W-:Y:S05]  /*4120*/  @P0 BRA `(.L_x_83) ;  /* 0x00000000003c0947 */ /* 0x000fea0003800000 */
[----:B------:R-:W1:Y:S01]  /*4130*/  S2R R2, SR_LANEID ;  /* 0x0000000000027919 */ /* 0x000e620000000000 */
[----:B------:R-:W-:-:S06]  /*4140*/  ULOP3.LUT UR5, URZ, UR5, URZ, 0x33, !UPT ;  /* 0x00000005ff057292 */ /* 0x000fcc000f8e33ff */
[----:B------:R-:W-:-:S04]  /*4150*/  IMAD.U32 R0, RZ, RZ, UR5 ;  /* 0x00000005ff007e24 */ /* 0x000fc8000f8e00ff */
[----:B------:R2:W4:Y:S02]  /*4160*/  REDUX UR7, R0 ;  /* 0x00000000000773c4 */ /* 0x0005240000000000 */
[----:B------:R1:W-:Y:S01]  /*4170*/  UTCATOMSWS.AND URZ, UR5 ;  /* 0x0000000500ff79e3 */ /* 0x0003e20008000000 */
[----:B--2---:R-:W-:Y:S01]  /*4180*/  LOP3.LUT R0, RZ, UR4, RZ, 0x33, !PT ;  /* 0x00000004ff007c12 */ /* 0x004fe2000f8e33ff */
[----:B------:R-:W-:Y:S02]  /*4190*/  VOTEU.ANY UR4, UPT, PT ;  /* 0x0000000000047886 */ /* 0x000fe400038e0100 */
[----:B------:R-:W-:Y:S02]  /*41a0*/  UFLO.U32 UR4, UR4 ;  /* 0x00000004000472bd */ /* 0x000fe400080e0000 */
[----:B------:R-:W2:Y:S04]  /*41b0*/  REDUX UR6, R0 ;  /* 0x00000000000673c4 */ /* 0x000ea80000000000 */
[----:B-1----:R-:W-:-:S02]  /*41c0*/  ISETP.EQ.U32.AND P0, PT, R2, UR4, PT ;  /* 0x0000000402007c0c */ /* 0x002fc4000bf02070 */
[----:B----4-:R-:W-:-:S11]  /*41d0*/  MOV R2, UR7 ;  /* 0x0000000700027c02 */ /* 0x010fd60008000f00 */
[----:B------:R1:W-:Y:S01]  /*41e0*/  @P0 ATOMS.AND RZ, [UR8+0x14], R2 ;  /* 0x00001402ffff098c */ /* 0x0003e2000a800008 */
[----:B--2---:R-:W-:-:S05]  /*41f0*/  IMAD.U32 R0, RZ, RZ, UR6 ;  /* 0x00000006ff007e24 */ /* 0x004fca000f8e00ff */
[----:B------:R1:W-:Y:S01]  /*4200*/  @P0 ATOMS.AND RZ, [UR8+0x18], R0 ;  /* 0x00001800ffff098c */ /* 0x0003e2000a800008 */
[----:B------:R-:W-:Y:S05]  /*4210*/  BRA `(.L_x_84) ;  /* 0x0000000000147947 */ /* 0x000fea0003800000 */
.L_x_83:
[----:B------:R-:W-:Y:S02]  /*4220*/  MOV R2, 0x4240 ;  /* 0x0000424000027802 */ /* 0x000fe40000000f00 */
[----:B---3-5:R-:W-:Y:S05]  /*4230*/  CALL.REL.NOINC `($__internal_0_$__cuda_sm10x_tcgen05_guardrail_trap_col_being_dealloced_not_returned_by_alloc) ;  /* 0x0000003c006c7944 */ /* 0x028fea0003c00000 */
[----:B------:R-:W-:Y:S05]  /*4240*/  BRA `(.L_x_84) ;  /* 0x0000000000087947 */ /* 0x000fea0003800000 */
.L_x_82:
[----:B------:R-:W-:Y:S02]  /*4250*/  MOV R2, 0x4270 ;  /* 0x0000427000027802 */ /* 0x000fe40000000f00 */
[----:B---3-5:R-:W-:Y:S05]  /*4260*/  CALL.REL.NOINC `($__internal_2_$__cuda_sm10x_tcgen05_guardrail_trap_unallocated_columns_being_dealloced) ;  /* 0x0000003c00787944 */ /* 0x028fea0003c00000 */
.L_x_84:
[----:B------:R-:W-:Y:S01]  /*4270*/  NOP ;  /* 0x0000000000007918 */ /* 0x000fe20000000000 */
[----:B------:R-:W-:Y:S05]  /*4280*/  EXIT ;  /* 0x000000000000794d */ /* 0x000fea0003800000 */
.L_x_55:
[----:B------:R-:W-:-:S09]  /*4290*/  UISETP.NE.OR UP0, UPT, UR18, 0x3, !UP3 ;  /* 0x000000031200788c */ /* 0x000fd2000df05670 */
[----:B------:R-:W-:Y:S05]  /*42a0*/  BRA.U UP0, `(.L_x_85) ;  /* 0x0000000d00087547 */ /* 0x000fea000b800000 */
[----:B------:R-:W1:Y:S01]  /*42b0*/  LDCU UR26, c[0x0][0x370] ;  /* 0x00006e00ff1a77ac */ /* 0x000e620008000800 */
[----:B------:R-:W2:Y:S01]  /*42c0*/  LDC.64 R16, c[0x0][0x348] ;  /* 0x0000d200ff107b82 */ /* 0x000ea20000000a00 */
[----:B------:R-:W-:Y:S02]  /*42d0*/  HFMA2 R13, -RZ, RZ, 0, 0 ;  /* 0x00000000ff0d7431 */ /* 0x000fe400000001ff */
[----:B------:R-:W-:Y:S01]  /*42e0*/  IMAD.MOV.U32 R15, RZ, RZ, 0x1 ;  /* 0x00000001ff0f7424 */ /* 0x000fe200078e00ff */
[----:B------:R-:W1:Y:S01]  /*42f0*/  LDCU.128 UR28, c[0x0][0xb10] ;  /* 0x00016200ff1c77ac */ /* 0x000e620008000c00 */
[----:B------:R-:W-:Y:S01]  /*4300*/  IMAD.MOV.U32 R14, RZ, RZ, RZ ;  /* 0x000000ffff0e7224 */ /* 0x000fe200078e00ff */
[----:B------:R-:W-:Y:S01]  /*4310*/  MOV R12, 0x2000 ;  /* 0x00002000000c7802 */ /* 0x000fe20000000f00 */
[----:B------:R-:W3:Y:S01]  /*4320*/  LDCU UR25, c[0x0][0x374] ;  /* 0x00006e80ff1977ac */ /* 0x000ee20008000800 */
[----:B------:R-:W4:Y:S01]  /*4330*/  LDC.64 R2, c[0x0][0x888] ;  /* 0x00022200ff027b82 */ /* 0x000f220000000a00 */
[----:B------:R-:W3:Y:S01]  /*4340*/  LDCU UR16, c[0x0][0xb0c] ;  /* 0x00016180ff1077ac */ /* 0x000ee20008000800 */
[----:B------:R-:W2:Y:S06]  /*4350*/  LDCU UR35, c[0x0][0xb20] ;  /* 0x00016400ff2377ac */ /* 0x000eac0008000800 */
[----:B------:R-:W4:Y:S01]  /*4360*/  LDC.64 R4, c[0x0][0x890] ;  /* 0x00022400ff047b82 */ /* 0x000f220000000a00 */
[----:B------:R-:W2:Y:S01]  /*4370*/  LDCU UR4, c[0x0][0xb30] ;  /* 0x00016600ff0477ac */ /* 0x000ea20008000800 */
[----:B------:R-:W-:Y:S01]  /*4380*/  UMOV UR17, 0x400 ;  /* 0x0000040000117882 */ /* 0x000fe20000000000 */
[----:B-1----:R-:W-:-:S02]  /*4390*/  UIMAD.WIDE.U32 UR32, UR26, UR28, URZ ;  /* 0x0000001c1a2072a5 */ /* 0x002fc4000f8e00ff */
[----:B---3--:R-:W-:Y:S02]  /*43a0*/  UIMAD.WIDE.U32 UR6, UR25, UR31, URZ ;  /* 0x0000001f190672a5 */ /* 0x008fe4000f8e00ff */
[----:B------:R-:W-:Y:S02]  /*43b0*/  ULEA UR17, UR55, UR17, 0x18 ;  /* 0x0000001137117291 */ /* 0x000fe4000f8ec0ff */
[----:B------:R-:W-:Y:S02]  /*43c0*/  UPLOP3.LUT UP3, UPT, UPT, UPT, UPT, 0x40, 0x4 ;  /* 0x000000000004789c */ /* 0x000fe40003f6e870 */
[----:B------:R-:W-:Y:S01]  /*43d0*/  UIADD3 UR5, UPT, UPT, UR17, 0x40, URZ ;  /* 0x0000004011057890 */ /* 0x000fe2000fffe0ff */
[----:B------:R-:W-:Y:S01]  /*43e0*/  UMOV UR32, UR33 ;  /* 0x0000002100207c82 */ /* 0x000fe20008000000 */
[----:B------:R-:W-:Y:S01]  /*43f0*/  UMOV UR27, UR7 ;  /* 0x00000007001b7c82 */ /* 0x000fe20008000000 */
[----:B------:R-:W-:Y:S02]  /*4400*/  UISETP.GE.AND UP0, UPT, UR40, 0x1, UPT ;  /* 0x000000012800788c */ /* 0x000fe4000bf06270 */
[----:B------:R-:W-:Y:S01]  /*4410*/  UISETP.NE.AND UP4, UPT, UR40, 0x1, UPT ;  /* 0x000000012800788c */ /* 0x000fe2000bf85270 */
[----:B------:R-:W1:Y:S01]  /*4420*/  LDCU.64 UR14, c[0x0][0xb28] ;  /* 0x00016500ff0e77ac */ /* 0x000e620008000a00 */
[----:B------:R-:W-:-:S02]  /*4430*/  UISETP.NE.AND UP6, UPT, UR16, 0x1, UPT ;  /* 0x000000011000788c */ /* 0x000fc4000bfc5270 */
[----:B------:R-:W-:Y:S02]  /*4440*/  UISETP.NE.AND UP5, UPT, UR30, 0x1, UPT ;  /* 0x000000011e00788c */ /* 0x000fe4000bfa5270 */
[----:B------:R-:W-:Y:S02]  /*4450*/  UPRMT UR55, UR55, 0x654, UR5 ;  /* 0x0000065437377896 */ /* 0x000fe40008000005 */
[----:B------:R-:W-:Y:S02]  /*4460*/  USHF.R.U32.HI UR32, URZ, UR29, UR32 ;  /* 0x0000001dff207299 */ /* 0x000fe40008011620 */
[----:B--2---:R-:W-:Y:S02]  /*4470*/  USHF.R.U32.HI UR27, URZ, UR35, UR27 ;  /* 0x00000023ff1b7299 */ /* 0x004fe4000801161b */
[----:B------:R-:W-:-:S11]  /*4480*/  UISETP.NE.AND UP2, UPT, UR4, 0x1, UPT ;  /* 0x000000010400788c */ /* 0x000fd6000bf45270 */
.L_x_93:
[C---:B------:R-:W-:Y:S02]  /*4490*/  LEA R7, R14.reuse, UR17, 0x3 ;  /* 0x000000110e077c11 */ /* 0x040fe4000f8e18ff */
[----:B------:R-:W-:Y:S02]  /*44a0*/  SHF.L.U32 R0, R13, 0x1f, RZ ;  /* 0x0000001f0d007819 */ /* 0x000fe400000006ff */
[----:B------:R-:W-:Y:S02]  /*44b0*/  LEA R8, R14, UR17, 0x4 ;  /* 0x000000110e087c11 */ /* 0x000fe4000f8e20ff */
[----:B--2---:R-:W2:Y:S02]  /*44c0*/  SYNCS.PHASECHK.TRANS64.TRYWAIT P0, [R7+URZ+0x60], R0 ;  /* 0x00006000070075a7 */ /* 0x004ea400080011ff */
[----:B--2---:R-:W-:Y:S05]  /*44d0*/  @!P0 BRA `(.L_x_86) ;  /* 0x0000003800408947 */ /* 0x004fea0003800000 */
.L_x_143:
[----:B------:R-:W3:Y:S01]  /*44e0*/  LDS.128 R8, [R8+0xf0] ;  /* 0x0000f00008087984 */ /* 0x000ee20000000c00 */
[----:B------:R-:W-:Y:S01]  /*44f0*/  UISETP.GE.AND UP0, UPT, UR40, 0x1, UPT ;  /* 0x000000012800788c */ /* 0x000fe2000bf06270 */
[----:B------:R-:W-:Y:S01]  /*4500*/  @!PT LDS RZ, [RZ] ;  /* 0x00000000fffff984 */ /* 0x000fe20000000800 */
[----:B------:R-:W-:Y:S01]  /*4510*/  @!PT LDS RZ, [RZ] ;  /* 0x00000000fffff984 */ /* 0x000fe20000000800 */
[----:B------:R-:W-:Y:S01]  /*4520*/  @!PT LDS RZ, [RZ] ;  /* 0x00000000fffff984 */ /* 0x000fe20000000800 */
[----:B------:R-:W-:Y:S01]  /*4530*/  @!PT LDS RZ, [RZ] ;  /* 0x00000000fffff984 */ /* 0x000fe20000000800 */
[----:B------:R1:W-:Y:S06]  /*4540*/  MEMBAR.ALL.CTA ;  /* 0x0000000000007992 */ /* 0x0003ec0000008000 */
[----:B-1----:R-:W1:Y:S01]  /*4550*/  FENCE.VIEW.ASYNC.S ;  /* 0x00000000000073c6 */ /* 0x002e620000000000 */
[----:B---3--:R-:W-:Y:S11]  /*4560*/  LOP3.LUT P0, RZ, R10, 0x1, RZ, 0xc0, !PT ;  /* 0x000000010aff7812 */ /* 0x008ff6000780c0ff */
[----:B------:R-:W-:Y:S02]  /*4570*/  @!UPT UIADD3 URZ, UPT, UPT, URZ, URZ, URZ ;  /* 0x000000fffffff290 */ /* 0x000fe4000fffe0ff */
[----:B-1----:R-:W-:Y:S01]  /*4580*/  VOTEU.ANY UP1, P0 ;  /* 0x0000000000ff7886 */ /* 0x002fe20000020100 */
[----:B------:R-:W-:Y:S11]  /*4590*/  PLOP3.LUT P0, PT, PT, PT, UP1, 0x80, 0x8 ;  /* 0x000000000008781c */ /* 0x000ff60003f0f018 */
[----:B------:R-:W-:Y:S02]  /*45a0*/  @!UPT UIADD3 URZ, UPT, UPT, URZ, URZ, URZ ;  /* 0x000000fffffff290 */ /* 0x000fe4000fffe0ff */
[----:B--2---:R-:W-:Y:S02]  /*45b0*/  @P0 SHF.R.U32.HI R0, RZ, 0x10, R9 ;  /* 0x00000010ff000819 */ /* 0x004fe40000011609 */
[----:B------:R-:W-:Y:S02]  /*45c0*/  @P0 MOV R6, R8 ;  /* 0x0000000800060202 */ /* 0x000fe40000000f00 */
[----:B------:R-:W-:Y:S01]  /*45d0*/  @P0 R2UR UR4, R0 ;  /* 0x00000000000402ca */ /* 0x000fe200000e0000 */
[----:B------:R-:W-:Y:S01]  /*45e0*/  VIADD R0, R7, 0x70 ;  /* 0x0000007007007836 */ /* 0x000fe20000000000 */
[----:B------:R-:W-:Y:S02]  /*45f0*/  @P0 LOP3.LUT R8, R9, 0xffff, RZ, 0xc0, !PT ;  /* 0x0000ffff09080812 */ /* 0x000fe400078ec0ff */
[----:B------:R-:W-:Y:S02]  /*4600*/  @P0 R2UR UR6, R6 ;  /* 0x00000000060602ca */ /* 0x000fe400000e0000 */
[----:B------:R-:W-:Y:S02]  /*4610*/  PRMT R0, RZ, 0x654, R0 ;  /* 0x00000654ff007816 */ /* 0x000fe40000000000 */
[----:B------:R-:W-:Y:S02]  /*4620*/  @P0 R2UR UR5, R8 ;  /* 0x00000000080502ca */ /* 0x000fe400000e0000 */
[----:B------:R1:W-:Y:S03]  /*4630*/  SYNCS.ARRIVE.TRANS64.RED.A1T0 RZ, [R0+URZ], RZ ;  /* 0x000000ff00ff79a7 */ /* 0x0003e600081004ff */
[----:B------:R-:W-:Y:S04]  /*4640*/  @UP1 UMOV UR24, UR4 ;  /* 0x0000000400181c82 */ /* 0x000fe80008000000 */
[----:B------:R-:W-:Y:S04]  /*4650*/  @UP1 UMOV UR13, UR6 ;  /* 0x00000006000d1c82 */ /* 0x000fe80008000000 */
[----:B------:R-:W-:Y:S01]  /*4660*/  @UP1 UMOV UR7, UR5 ;  /* 0x0000000500071c82 */ /* 0x000fe20008000000 */
[----:B------:R-:W-:Y:S05]  /*4670*/  BRA.U !UP0, `(.L_x_87) ;  /* 0x0000000108a47547 */ /* 0x000fea000b800000 */
[----:B------:R-:W-:Y:S02]  /*4680*/  UIMAD.WIDE.U32 UR10, UR7, UR31, URZ ;  /* 0x0000001f070a72a5 */ /* 0x000fe4000f8e00ff */
[----:B------:R-:W-:Y:S02]  /*4690*/  UIMAD.WIDE.U32 UR18, UR13, UR28, URZ ;  /* 0x0000001c0d1272a5 */ /* 0x000fe4000f8e00ff */
[----:B------:R-:W-:Y:S02]  /*46a0*/  USEL UR4, UR25, UR27, !UP5 ;  /* 0x0000001b19047287 */ /* 0x000fe4000e800000 */
[----:B------:R-:W-:Y:S02]  /*46b0*/  USEL UR8, UR26, UR32, !UP6 ;  /* 0x000000201a087287 */ /* 0x000fe4000f000000 */
[----:B------:R-:W-:Y:S02]  /*46c0*/  UIMAD.WIDE.U32 UR20, UR4, UR14, URZ ;  /* 0x0000000e041472a5 */ /* 0x000fe4000f8e00ff */
[----:B------:R-:W-:Y:S01]  /*46d0*/  UIMAD.WIDE.U32 UR22, UR8, UR14, URZ ;  /* 0x0000000e081672a5 */ /* 0x000fe2000f8e00ff */
[----:B------:R-:W-:Y:S02]  /*46e0*/  UMOV UR5, UR11 ;  /* 0x0000000b00057c82 */ /* 0x000fe40008000000 */
[----:B------:R-:W-:Y:S03]  /*46f0*/  USHF.R.U32.HI UR6, URZ, UR35, UR5 ;  /* 0x00000023ff067299 */ /* 0x000fe60008011605 */
[----:B------:R-:W-:Y:S01]  /*4700*/  UMOV UR5, UR19 ;  /* 0x0000001300057c82 */ /* 0x000fe20008000000 */
[----:B------:R-:W-:Y:S02]  /*4710*/  USEL UR6, UR7, UR6, !UP5 ;  /* 0x0000000607067287 */ /* 0x000fe4000e800000 */
[----:B------:R-:W-:Y:S02]  /*4720*/  USHF.R.U32.HI UR9, URZ, UR29, UR5 ;  /* 0x0000001dff097299 */ /* 0x000fe40008011605 */
[----:B------:R-:W-:Y:S01]  /*4730*/  UIMAD.WIDE.U32 UR10, UR6, UR14, URZ ;  /* 0x0000000e060a72a5 */ /* 0x000fe2000f8e00ff */
[----:B------:R-:W-:Y:S02]  /*4740*/  UMOV UR5, UR21 ;  /* 0x0000001500057c82 */ /* 0x000fe40008000000 */
[----:B------:R-:W-:Y:S03]  /*4750*/  @UP4 USHF.R.U32.HI UR4, URZ, UR15, UR5 ;  /* 0x0000000fff044299 */ /* 0x000fe60008011605 */
[----:B------:R-:W-:Y:S01]  /*4760*/  UMOV UR5, UR23 ;  /* 0x0000001700057c82 */ /* 0x000fe20008000000 */
[----:B------:R-:W-:Y:S02]  /*4770*/  UIMAD UR4, UR40, UR4, URZ ;  /* 0x00000004280472a4 */ /* 0x000fe4000f8e02ff */
[----:B------:R-:W-:Y:S02]  /*4780*/  @UP4 USHF.R.U32.HI UR8, URZ, UR15, UR5 ;  /* 0x0000000fff084299 */ /* 0x000fe40008011605 */
[----:B------:R-:W-:Y:S02]  /*4790*/  USEL UR5, UR13, UR9, !UP6 ;  /* 0x000000090d057287 */ /* 0x000fe4000f000000 */
[----:B------:R-:W-:Y:S02]  /*47a0*/  UIMAD UR9, UR40, UR8, URZ ;  /* 0x00000008280972a4 */ /* 0x000fe4000f8e02ff */
[----:B------:R-:W-:Y:S03]  /*47b0*/  UISETP.GE.AND UP0, UPT, UR6, UR4, UPT ;  /* 0x000000040600728c */ /* 0x000fe6000bf06270 */
[----:B------:R-:W-:Y:S01]  /*47c0*/  UMOV UR4, UR11 ;  /* 0x0000000b00047c82 */ /* 0x000fe20008000000 */
[----:B------:R-:W-:Y:S02]  /*47d0*/  UISETP.GE.OR UP0, UPT, UR5, UR9, UP0 ;  /* 0x000000090500728c */ /* 0x000fe40008706670 */
[----:B------:R-:W-:Y:S02]  /*47e0*/  USHF.R.U32.HI UR4, URZ, UR15, UR4 ;  /* 0x0000000fff047299 */ /* 0x000fe40008011604 */
[----:B------:R-:W-:Y:S02]  /*47f0*/  UIMAD.WIDE.U32 UR10, UR5, UR14, URZ ;  /* 0x0000000e050a72a5 */ /* 0x000fe4000f8e00ff */
[----:B------:R-:W-:Y:S04]  /*4800*/  USEL UR12, UR6, UR4, !UP4 ;  /* 0x00000004060c7287 */ /* 0x000fe8000e000000 */
[----:B------:R-:W-:Y:S01]  /*4810*/  UIADD3 UR9, UPT, UPT, -UR12, URZ, URZ ;  /* 0x000000ff0c097290 */ /* 0x000fe2000fffe1ff */
[----:B------:R-:W-:Y:S02]  /*4820*/  @!UP0 UMOV UR4, UR11 ;  /* 0x0000000b00048c82 */ /* 0x000fe40008000000 */
[----:B------:R-:W-:Y:S02]  /*4830*/  @!UP0 USHF.R.U32.HI UR4, URZ, UR15, UR4 ;  /* 0x0000000fff048299 */ /* 0x000fe40008011604 */
[----:B------:R-:W-:Y:S02]  /*4840*/  UIMAD UR9, UR40, UR9, UR6 ;  /* 0x00000009280972a4 */ /* 0x000fe4000f8e0206 */
[----:B------:R-:W-:Y:S04]  /*4850*/  @!UP0 USEL UR4, UR5, UR4, !UP4 ;  /* 0x0000000405048287 */ /* 0x000fe8000e000000 */
[----:B------:R-:W-:Y:S02]  /*4860*/  @!UP0 UIMAD UR9, UR8, UR9, UR4 ;  /* 0x00000009080982a4 */ /* 0x000fe4000f8e0204 */
[----:B------:R-:W-:Y:S02]  /*4870*/  @!UP0 UIADD3 UR10, UPT, UPT, UR12, -UR4, URZ ;  /* 0x800000040c0a8290 */ /* 0x000fe4000fffe0ff */
[----:B------:R-:W-:Y:S02]  /*4880*/  UIADD3 UR4, UPT, UPT, -UR5, URZ, URZ ;  /* 0x000000ff05047290 */ /* 0x000fe4000fffe1ff */
[----:B------:R-:W-:Y:S02]  /*4890*/  UIADD3 UR8, UPT, UPT, -UR6, URZ, URZ ;  /* 0x000000ff06087290 */ /* 0x000fe4000fffe1ff */
[----:B------:R-:W-:Y:S02]  /*48a0*/  @!UP0 UIMAD UR6, UR10, UR40, UR5 ;  /* 0x000000280a0682a4 */ /* 0x000fe4000f8e0205 */
[----:B------:R-:W-:Y:S02]  /*48b0*/  UIMAD UR13, UR16, UR4, UR13 ;  /* 0x00000004100d72a4 */ /* 0x000fe4000f8e020d */
[----:B------:R-:W-:Y:S01]  /*48c0*/  UIMAD UR7, UR30, UR8, UR7 ;  /* 0x000000081e0772a4 */ /* 0x000fe2000f8e0207 */
[----:B------:R-:W-:Y:S02]  /*48d0*/  @!UP0 UMOV UR5, UR9 ;  /* 0x0000000900058c82 */ /* 0x000fe40008000000 */
[----:B------:R-:W-:Y:S02]  /*48e0*/  UIMAD UR13, UR5, UR16, UR13 ;  /* 0x00000010050d72a4 */ /* 0x000fe4000f8e020d */
[----:B------:R-:W-:Y:S11]  /*48f0*/  UIMAD UR7, UR6, UR30, UR7 ;  /* 0x0000001e060772a4 */ /* 0x000ff6000f8e0207 */
[----:B------:R-:W-:Y:S01]  /*4900*/  @!UPT UIADD3 URZ, UPT, UPT, URZ, URZ, URZ ;  /* 0x000000fffffff290 */ /* 0x000fe2000fffe0ff */
.L_x_87:
[----:B------:R-:W2:Y:S01]  /*4910*/  @!UP2 LDCU.128 UR20, c[0x0][0xb10] ;  /* 0x00016200ff14a7ac */ /* 0x000ea20008000c00 */
[C---:B----4-:R-:W-:Y:S02]  /*4920*/  ISETP.NE.U32.AND P1, PT, R4.reuse, RZ, PT ;  /* 0x000000ff0400720c */ /* 0x050fe40003f25070 */
[----:B------:R-:W-:Y:S02]  /*4930*/  ISETP.NE.U32.AND P0, PT, R4, RZ, PT ;  /* 0x000000ff0400720c */ /* 0x000fe40003f05070 */
[C---:B------:R-:W-:Y:S02]  /*4940*/  ISETP.NE.AND.EX P1, PT, R5.reuse, RZ, PT, P1 ;  /* 0x000000ff0500720c */ /* 0x040fe40003f25310 */
[----:B------:R-:W-:Y:S01]  /*4950*/  ISETP.NE.AND.EX P0, PT, R5, RZ, PT, P0 ;  /* 0x000000ff0500720c */ /* 0x000fe20003f05300 */
[----:B------:R-:W3:Y:S01]  /*4960*/  @!UP2 LDCU UR5, c[0x0][0xb0c] ;  /* 0x00016180ff05a7ac */ /* 0x000ee20008000800 */
[----:B------:R-:W-:Y:S01]  /*4970*/  SHF.L.U32 R6, R15, 0x1f, RZ ;  /* 0x0000001f0f067819 */ /* 0x000fe200000006ff */
[----:B--2---:R-:W-:Y:S07]  /*4980*/  UIMAD.WIDE.U32 UR8, UR13, UR20, URZ ;  /* 0x000000140d0872a5 */ /* 0x004fee000f8e00ff */
[----:B------:R-:W-:Y:S01]  /*4990*/  @!UP2 UMOV UR4, UR9 ;  /* 0x000000090004ac82 */ /* 0x000fe20008000000 */
[----:B---3--:R-:W-:Y:S02]  /*49a0*/  @!UP2 UISETP.NE.AND UP0, UPT, UR5, 0x1, UPT ;  /* 0x000000010500a88c */ /* 0x008fe4000bf05270 */
[----:B------:R-:W-:Y:S02]  /*49b0*/  @!UP2 USHF.R.U32.HI UR4, URZ, UR21, UR4 ;  /* 0x00000015ff04a299 */ /* 0x000fe40008011604 */
[----:B------:R-:W-:Y:S02]  /*49c0*/  UIMAD.WIDE.U32 UR8, UR7, UR23, URZ ;  /* 0x00000017070872a5 */ /* 0x000fe4000f8e00ff */
[----:B------:R-:W-:Y:S02]  /*49d0*/  @!UP2 USEL UR10, UR13, UR4, !UP0 ;  /* 0x000000040d0aa287 */ /* 0x000fe4000c000000 */
[----:B------:R-:W-:Y:S03]  /*49e0*/  @!UP2 UISETP.NE.AND UP0, UPT, UR22, 0x1, UPT ;  /* 0x000000011600a88c */ /* 0x000fe6000bf05270 */
[----:B------:R-:W-:Y:S02]  /*49f0*/  @!UP2 UMOV UR6, UR9 ;  /* 0x000000090006ac82 */ /* 0x000fe40008000000 */
[----:B------:R-:W2:Y:S02]  /*4a00*/  @!UP2 LDCU UR4, c[0x0][0xb20] ;  /* 0x00016400ff04a7ac */ /* 0x000ea40008000800 */
[----:B--2---:R-:W-:Y:S04]  /*4a10*/  @!UP2 USHF.R.U32.HI UR6, URZ, UR4, UR6 ;  /* 0x00000004ff06a299 */ /* 0x004fe80008011606 */
[----:B------:R-:W-:Y:S04]  /*4a20*/  @!UP2 USEL UR6, UR7, UR6, !UP0 ;  /* 0x000000060706a287 */ /* 0x000fe8000c000000 */
[----:B------:R-:W-:Y:S02]  /*4a30*/  @!UP2 UIADD3 UR4, UPT, UPT, -UR10, UR6, URZ ;  /* 0x000000060a04a290 */ /* 0x000fe4000fffe1ff */
[----:B------:R-:W-:Y:S02]  /*4a40*/  @!UP2 UIADD3 UR6, UPT, UPT, UR10, -UR6, URZ ;  /* 0x800000060a06a290 */ /* 0x000fe4000fffe0ff */
[----:B------:R-:W-:Y:S02]  /*4a50*/  @!UP2 UIMAD UR13, UR4, UR5, UR13 ;  /* 0x00000005040da2a4 */ /* 0x000fe4000f8e020d */
[----:B------:R-:W-:Y:S01]  /*4a60*/  @!UP2 UIMAD UR7, UR6, UR22, UR7 ;  /* 0x000000160607a2a4 */ /* 0x000fe2000f8e0207 */
[----:B------:R-:W-:Y:S11]  /*4a70*/  BRA.U UP3, `(.L_x_88) ;  /* 0x0000000103107547 */ /* 0x000ff6000b800000 */
[----:B------:R-:W-:Y:S04]  /*4a80*/  MOV R7, UR34 ;  /* 0x0000002200077c02 */ /* 0x000fe80008000f00 */
[----:B------:R-:W-:Y:S04]  /*4a90*/  SHF.L.U32 R7, R7, 0x1f, RZ ;  /* 0x0000001f07077819 */ /* 0x000fe800000006ff */
[----:B------:R-:W2:Y:S02]  /*4aa0*/  SYNCS.PHASECHK.TRANS64.TRYWAIT P2, [UR17+0x58], R7 ;  /* 0x00005807ff0075a7 */ /* 0x000ea40008041111 */
[----:B--2---:R-:W-:Y:S05]  /*4ab0*/  @!P2 BRA `(.L_x_89) ;  /* 0x0000003000dca947 */ /* 0x004fea0003800000 */
.L_x_88:
[----:B------:R-:W-:Y:S05]  /*4ac0*/  @!P1 BRA `(.L_x_90) ;  /* 0x0000000000309947 */ /* 0x000fea0003800000 */
[----:B------:R-:W-:Y:S01]  /*4ad0*/  ISETP.NE.U32.AND P1, PT, R2, RZ, PT ;  /* 0x000000ff0200720c */ /* 0x000fe20003f25070 */
[----:B------:R-:W2:Y:S01]  /*4ae0*/  LDCU.64 UR4, c[0x0][0x358] ;  /* 0x00006b00ff0477ac */ /* 0x000ea20008000a00 */
[----:B------:R-:W-:Y:S02]  /*4af0*/  IMAD.MOV.U32 R147, RZ, RZ, 0x1 ;  /* 0x00000001ff937424 */ /* 0x000fe400078e00ff */
[----:B------:R-:W-:Y:S11]  /*4b00*/  ISETP.NE.AND.EX P1, PT, R3, RZ, PT, P1 ;  /* 0x000000ff0300720c */ /* 0x000ff60003f25310 */
[----:B------:R-:W-:Y:S02]  /*4b10*/  @!UPT UIADD3 URZ, UPT, UPT, URZ, URZ, URZ ;  /* 0x000000fffffff290 */ /* 0x000fe4000fffe0ff */
[----:B------:R-:W3:Y:S01]  /*4b20*/  @P1 LDC.64 R8, c[0x0][0x888] ;  /* 0x00022200ff081b82 */ /* 0x000ee20000000a00 */
[----:B-1----:R-:W-:Y:S04]  /*4b30*/  @P1 IMAD R0, R4, UR36, RZ ;  /* 0x0000002404001c24 */ /* 0x002fe8000f8e02ff */
[----:B---3--:R-:W-:Y:S04]  /*4b40*/  @P1 IMAD.WIDE R8, R0, 0x4, R8 ;  /* 0x0000000400081825 */ /* 0x008fe800078e0208 */
[----:B------:R-:W-:Y:S01]  /*4b50*/  HFMA2 R0, -RZ, RZ, 0, 5.9604644775390625e-08 ;  /* 0x00000001ff007431 */ /* 0x000fe200000001ff */
[----:B--2--5:R2:W5:Y:S04]  /*4b60*/  @P1 LDG.E R72, desc[UR4][R8.64] ;  /* 0x0000000408481981 */ /* 0x024568000c1e1900 */
[----:B------:R-:W-:Y:S01]  /*4b70*/  @!P1 PRMT R147, R0, 0x7610, R147 ;  /* 0x0000761000939816 */ /* 0x000fe20000000093 */
[----:B--2---:R-:W3:Y:S06]  /*4b80*/  @!P1 LDC R72, c[0x0][0x880] ;  /* 0x00022000ff489b82 */ /* 0x004eec0000000800 */
.L_x_90:
[----:B---3-5:R-:W-:Y:S01]  /*4b90*/  @!P0 ISETP.EQ.AND P1, PT, R72, RZ, PT ;  /* 0x000000ff4800820c */ /* 0x028fe20003f22270 */
[----:B------:R-:W-:Y:S01]  /*4ba0*/  @!UPT UIADD3 URZ, UPT, UPT, URZ, URZ, URZ ;  /* 0x000000fffffff290 */ /* 0x000fe2000fffe0ff */
[----:B------:R-:W-:Y:S11]  /*4bb0*/  @!P0 BRA `(.L_x_91) ;  /* 0x0000000000188947 */ /* 0x000ff60003800000 */
[----:B------:R-:W-:Y:S02]  /*4bc0*/  LOP3.LUT P0, RZ, R147, 0xff, RZ, 0xc0, !PT ;  /* 0x000000ff93ff7812 */ /* 0x000fe4000780c0ff */
[----:B------:R-:W-:Y:S04]  /*4bd0*/  ISETP.NE.U32.AND P1, PT, R2, RZ, PT ;  /* 0x000000ff0200720c */ /* 0x000fe80003f25070 */
[----:B------:R-:W-:Y:S04]  /*4be0*/  ISETP.NE.AND.EX P1, PT, R3, RZ, PT, P1 ;  /* 0x000000ff0300720c */ /* 0x000fe80003f25310 */
[----:B------:R-:W-:Y:S03]  /*4bf0*/  PLOP3.LUT P1, PT, P1, PT, PT, 0x8, 0x80 ;  /* 0x000000000080781c */ /* 0x000fe60000f2e170 */
[----:B------:R-:W-:Y:S11]  /*4c00*/  @P0 ISETP.EQ.AND P1, PT, R72, RZ, PT ;  /* 0x000000ff4800020c */ /* 0x000ff60003f22270 */
[----:B------:R-:W-:Y:S02]  /*4c10*/  @!UPT UIADD3 URZ, UPT, UPT, URZ, URZ, URZ ;  /* 0x000000fffffff290 */ /* 0x000fe4000fffe0ff */
.L_x_91:
[----:B------:R-:W2:Y:S01]  /*4c20*/  SYNCS.PHASECHK.TRANS64.TRYWAIT P0, [UR17+0x48], R6 ;  /* 0x00004806ff0075a7 */ /* 0x000ea20008001111 */
[----:B------:R-:W-:Y:S02]  /*4c30*/  ELECT P2, URZ, PT ;  /* 0x0000000000ff782f */ /* 0x000fe40003840000 */
[----:B------:R-:W-:Y:S01]  /*4c40*/  IADD3 R14, PT, PT, R14, 0x1, RZ ;  /* 0x000000010e0e7810 */ /* 0x000fe20007ffe0ff */
[----:B--2---:R-:W-:Y:S10]  /*4c50*/  @!P0 BRA `(.L_x_92) ;  /* 0x00000030008c8947 */ /* 0x004ff40003800000 */
.L_x_146:
[----:B------:R-:W-:Y:S01]  /*4c60*/  PLOP3.LUT P1, PT, P1, P2, PT, 0xf2, 0x2f ;  /* 0x00000000002f781c */ /* 0x000fe20000f25e72 */
[----:B------:R-:W-:Y:S01]  /*4c70*/  UMOV UR18, 0x0 ;  /* 0x0000000000127882 */ /* 0x000fe20000000000 */
[----:B------:R-:W-:Y:S01]  /*4c80*/  UMOV UR19, 0x10000000 ;  /* 0x1000000000137882 */ /* 0x000fe20000000000 */
[----:B------:R-:W-:Y:S01]  /*4c90*/  UMOV UR12, UR36 ;  /* 0x00000024000c7c82 */ /* 0x000fe20008000000 */
[----:B------:R-:W-:Y:S01]  /*4ca0*/  LOP3.LUT R15, R15, 0x1, RZ, 0x3c, !PT ;  /* 0x000000010f0f7812 */ /* 0x000fe200078e3cff */
[----:B------:R-:W-:Y:S01]  /*4cb0*/  UPLOP3.LUT UP3, UPT, UPT, UPT, UPT, 0x80, 0x8 ;  /* 0x000000000008789c */ /* 0x000fe20003f6f070 */
[----:B------:R-:W-:Y:S07]  /*4cc0*/  UMOV UR36, UR24 ;  /* 0x0000001800247c82 */ /* 0x000fee0008000000 */
[----:B-1----:R-:W-:Y:S01]  /*4cd0*/  @!P1 IADD3 R6, P0, PT, R16, 0x580, RZ ;  /* 0x0000058010069810 */ /* 0x002fe20007f1e0ff */
[----:B------:R-:W-:Y:S03]  /*4ce0*/  VOTEU.ALL UP0, P1 ;  /* 0x0000000000ff7886 */ /* 0x000fe60000800000 */
[----:B------:R-:W-:Y:S01]  /*4cf0*/  @!P1 R2UR UR5, R6 ;  /* 0x00000000060592ca */ /* 0x000fe200000e0000 */
[----:B------:R-:W-:Y:S01]  /*4d00*/  @!P1 IMAD.X R0, RZ, RZ, R17, P0 ;  /* 0x000000ffff009224 */ /* 0x000fe200000e0611 */
[----:B------:R-:W-:Y:S01]  /*4d10*/  @!UP0 USHF.L.U32 UR10, UR46, 0x6, URZ ;  /* 0x000000062e0a8899 */ /* 0x000fe200080006ff */
[----:B------:R-:W-:Y:S01]  /*4d20*/  ISETP.NE.AND P0, PT, R14, 0x2, PT ;  /* 0x000000020e00780c */ /* 0x000fe20003f05270 */
[----:B------:R-:W-:Y:S02]  /*4d30*/  @!UP0 USHF.L.U32 UR11, UR45, 0x7, URZ ;  /* 0x000000072d0b8899 */ /* 0x000fe400080006ff */
[----:B------:R-:W-:Y:S01]  /*4d40*/  @!P1 R2UR UR4, R0 ;  /* 0x00000000000492ca */ /* 0x000fe200000e0000 */
[----:B------:R-:W-:Y:S01]  /*4d50*/  @!UP0 UIADD3 UR8, UPT, UPT, UR17, 0x200, URZ ;  /* 0x0000020011088890 */ /* 0x000fe2000fffe0ff */
[----:B------:R-:W-:Y:S01]  /*4d60*/  SEL R0, RZ, 0x1, P0 ;  /* 0x00000001ff007807 */ /* 0x000fe20000000000 */
[----:B------:R-:W-:Y:S01]  /*4d70*/  @!UP0 UIADD3 UR9, UPT, UPT, UR17, 0x40, URZ ;  /* 0x0000004011098890 */ /* 0x000fe2000fffe0ff */
[----:B------:R-:W-:Y:S01]  /*4d80*/  SEL R14, R14, RZ, P0 ;  /* 0x000000ff0e0e7207 */ /* 0x000fe20000000000 */
[----:B------:R-:W-:Y:S01]  /*4d90*/  VOTEU.ALL UP0, P1 ;  /* 0x0000000000ff7886 */ /* 0x000fe20000800000 */
[----:B------:R-:W-:Y:S01]  /*4da0*/  LOP3.LUT R13, R13, R0, RZ, 0x3c, !PT ;  /* 0x000000000d0d7212 */ /* 0x000fe200078e3cff */
[----:B------:R-:W-:Y:S01]  /*4db0*/  IMAD.U32 R6, RZ, RZ, UR5 ;  /* 0x00000005ff067e24 */ /* 0x000fe2000f8e00ff */
[----:B------:R-:W-:Y:S02]  /*4dc0*/  UIADD3 UR46, UPT, UPT, UR7, UR57, URZ ;  /* 0x00000039072e7290 */ /* 0x000fe4000fffe0ff */
[----:B------:R-:W-:Y:S03]  /*4dd0*/  UIADD3 UR45, UPT, UPT, UR13, UR60, URZ ;  /* 0x0000003c0d2d7290 */ /* 0x000fe6000fffe0ff */
[----:B------:R-:W-:Y:S01]  /*4de0*/  IMAD.U32 R7, RZ, RZ, UR4 ;  /* 0x00000004ff077e24 */ /* 0x000fe2000f8e00ff */
[----:B------:R-:W-:Y:S04]  /*4df0*/  @!P1 R2UR UR4, R6 ;  /* 0x00000000060492ca */ /* 0x000fe800000e0000 */
[----:B------:R-:W-:Y:S11]  /*4e00*/  @!P1 R2UR UR5, R7 ;  /* 0x00000000070592ca */ /* 0x000ff600000e0000 */
[----:B------:R-:W-:Y:S02]  /*4e10*/  @!UPT UIADD3 URZ, UPT, UPT, URZ, URZ, URZ ;  /* 0x000000fffffff290 */ /* 0x000fe4000fffe0ff */
[----:B------:R2:W-:Y:S01]  /*4e20*/  @!UP0 UTMALDG.3D [UR8], [UR4], desc[UR18] ;  /* 0x00001208040085b4 */ /* 0x0005e20008011000 */
[----:B------:R2:W-:Y:S01]  /*4e30*/  @!P1 SYNCS.ARRIVE.TRANS64.RED.A0TR RZ, [UR17+0x40], R12 ;  /* 0x0000400cffff99a7 */ /* 0x0005e20008300411 */
[----:B------:R-:W-:Y:S01]  /*4e40*/  SYNCS.ARRIVE.TRANS64.RED.A1T0 RZ, [UR55], RZ ;  /* 0x000000ffffff79a7 */ /* 0x000fe20008100437 */
[----:B------:R-:W-:Y:S05]  /*4e50*/  BRA.U UP1, `(.L_x_93) ;  /* 0xfffffff5018c7547 */ /* 0x000fea000b83ffff */
[----:B------:R-:W-:Y:S07]  /*4e60*/  MOV R0, UR17 ;  /* 0x0000001100007c02 */ /* 0x000fee0008000f00 */
.L_x_94:
[----:B-1----:R-:W-:-:S04]  /*4e70*/  SHF.L.U32 R2, R15, 0x1f, RZ ;  /* 0x0000001f0f027819 */ /* 0x002fc800000006ff */
[----:B------:R1:W3:Y:S03]  /*4e80*/  SYNCS.PHASECHK.TRANS64.TRYWAIT P0, [R0+URZ+0x48], R2 ;  /* 0x00004802000075a7 */ /* 0x0002e600080011ff */
[----:B---3--:R-:W-:Y:S05]  /*4e90*/  @!P0 NANOSLEEP.SYNCS 0x989680 ;  /* 0x009896800000895d */ /* 0x008fea0003900000 */
[----:B------:R-:W3:Y:S02]  /*4ea0*/  @!P0 SYNCS.PHASECHK.TRANS64 P0, [R0+URZ+0x48], R2 ;  /* 0x00004802000085a7 */ /* 0x000ee400080010ff */
[----:B--23--:R-:W-:Y:S05]  /*4eb0*/  @P0 EXIT ;  /* 0x000000000000094d */ /* 0x00cfea0003800000 */
[----:B------:R-:W-:Y:S05]  /*4ec0*/  BRA `(.L_x_94) ;  /* 0xfffffffc00e87947 */ /* 0x000fea000383ffff */
.L_x_85:
[----:B------:R-:W-:-:S06]  /*4ed0*/  UISETP.GE.AND UP0, UPT, UR18, 0x4, UPT ;  /* 0x000000041200788c */ /* 0x000fcc000bf06270 */
[----:B------:R-:W-:-:S13]  /*4ee0*/  PLOP3.LUT P0, PT, PT, PT, UP0, 0x80, 0x8 ;  /* 0x000000000008781c */ /* 0x000fda0003f0f008 */
[----:B------:R-:W-:Y:S05]  /*4ef0*/  @!P0 EXIT ;  /* 0x000000000000894d */ /* 0x000fea0003800000 */
[----:B------:R-:W-:Y:S01]  /*4f00*/  BAR.SYNC.DEFER_BLOCKING 0x6, 0xa0 ;  /* 0x0182800000007b1d */ /* 0x000fe20000010000 */
[C---:B------:R-:W-:Y:S01]  /*4f10*/  IMAD.SHL.U32 R146, R142.reuse, 0x40, RZ ;  /* 0x000000408e927824 */ /* 0x040fe200078e00ff */
[C---:B------:R-:W-:Y:S01]  /*4f20*/  R2P PR, R142.reuse, 0x6 ;  /* 0x000000068e007804 */ /* 0x040fe20000000000 */
[----:B------:R-:W-:Y:S02]  /*4f30*/  IMAD.SHL.U32 R4, R142, 0x8, RZ ;  /* 0x000000088e047824 */ /* 0x000fe400078e00ff */
[----:B------:R-:W-:Y:S02]  /*4f40*/  HFMA2 R68, -RZ, RZ, 0, 0 ;  /* 0x00000000ff447431 */ /* 0x000fe400000001ff */
[----:B------:R-:W-:Y:S01]  /*4f50*/  IMAD.MOV.U32 R144, RZ, RZ, 0x20 ;  /* 0x00000020ff907424 */ /* 0x000fe200078e00ff */
[----:B------:R-:W-:Y:S01]  /*4f60*/  UMOV UR44, 0x400 ;  /* 0x00000400002c7882 */ /* 0x000fe20000000000 */
[----:B------:R-:W1:Y:S01]  /*4f70*/  LDC.64 R138, c[0x0][0x888] ;  /* 0x00022200ff8a7b82 */ /* 0x000e620000000a00 */
[----:B------:R-:W-:Y:S01]  /*4f80*/  ULEA UR44, UR55, UR44, 0x18 ;  /* 0x0000002c372c7291 */ /* 0x000fe2000f8ec0ff */
[----:B------:R-:W-:Y:S01]  /*4f90*/  LOP3.LUT R5, R146, 0x180, RZ, 0xc0, !PT ;  /* 0x0000018092057812 */ /* 0x000fe200078ec0ff */
[----:B------:R-:W-:Y:S01]  /*4fa0*/  IMAD.MOV.U32 R145, RZ, RZ, 0x10 ;  /* 0x00000010ff917424 */ /* 0x000fe200078e00ff */
[----:B------:R-:W-:Y:S01]  /*4fb0*/  SEL R144, R144, 0xffffffe0, !P2 ;  /* 0xffffffe090907807 */ /* 0x000fe20005000000 */
[----:B------:R-:W-:Y:S01]  /*4fc0*/  IMAD.U32 R69, R142, 0x10000, RZ ;  /* 0x000100008e457824 */ /* 0x000fe200078e00ff */
[----:B------:R-:W-:Y:S01]  /*4fd0*/  LOP3.LUT R4, R5, 0x30, R4, 0xf8, !PT ;  /* 0x0000003005047812 */ /* 0x000fe200078ef804 */
[----:B------:R-:W-:Y:S01]  /*4fe0*/  UIADD3 UR4, UPT, UPT, UR44, 0x2200, URZ ;  /* 0x000022002c047890 */ /* 0x000fe2000fffe0ff */
[----:B------:R-:W2:Y:S01]  /*4ff0*/  LDC.64 R140, c[0x0][0x890] ;  /* 0x00022400ff8c7b82 */ /* 0x000ea20000000a00 */
[----:B------:R-:W-:-:S02]  /*5000*/  SEL R145, R145, 0xfffffff0, !P1 ;  /* 0xfffffff091917807 */ /* 0x000fc40004800000 */
[----:B------:R-:W-:Y:S02]  /*5010*/  CS2R R152, SRZ ;  /* 0x0000000000987805 */ /* 0x000fe4000001ff00 */
[----:B------:R-:W-:Y:S02]  /*5020*/  LOP3.LUT R146, R4, 0x1e40, R146, 0xf8, !PT ;  /* 0x00001e4004927812 */ /* 0x000fe400078ef892 */
[----:B------:R-:W-:Y:S02]  /*5030*/  CS2R R150, SRZ ;  /* 0x0000000000967805 */ /* 0x000fe4000001ff00 */
[----:B------:R-:W-:Y:S01]  /*5040*/  SHF.R.U32.HI R143, RZ, 0x4, R144 ;  /* 0x00000004ff8f7819 */ /* 0x000fe20000011690 */
[----:B------:R-:W-:Y:S01]  /*5050*/  IMAD.U32 R154, RZ, RZ, UR4 ;  /* 0x00000004ff9a7e24 */ /* 0x000fe2000f8e00ff */
[----:B------:R-:W-:Y:S01]  /*5060*/  LOP3.LUT R69, R69, 0x600000, RZ, 0xc0, !PT ;  /* 0x0060000045457812 */ /* 0x000fe200078ec0ff */
[----:B------:R-:W3:Y:S01]  /*5070*/  LDC.64 R136, c[0x0][0x8b0] ;  /* 0x00022c00ff887b82 */ /* 0x000ee20000000a00 */
[----:B------:R-:W4:Y:S01]  /*5080*/  LDS R0, [UR44+0x110] ;  /* 0x0001102cff007984 */ /* 0x000f220008000800 */
[----:B------:R-:W-:Y:S01]  /*5090*/  VIADD R4, R146, UR44 ;  /* 0x0000002c92047c36 */ /* 0x000fe20008000000 */
[C---:B------:R-:W-:Y:S01]  /*50a0*/  LEA.HI R143, R145.reuse, R143, RZ, 0x1c ;  /* 0x0000008f918f7211 */ /* 0x040fe200078fe0ff */
[----:B------:R-:W1:Y:S02]  /*50b0*/  LDCU UR53, c[0x0][0x370] ;  /* 0x00006e00ff3577ac */ /* 0x000e640008000800 */
[--C-:B------:R-:W-:Y:S01]  /*50c0*/  IMAD.IADD R145, R145, 0x1, R4.reuse ;  /* 0x0000000191917824 */ /* 0x100fe200078e0204 */
[----:B------:R-:W-:Y:S01]  /*50d0*/  IADD3 R144, PT, PT, R144, R4, RZ ;  /* 0x0000000490907210 */ /* 0x000fe20007ffe0ff */
[----:B------:R-:W1:Y:S01]  /*50e0*/  LDC.64 R134, c[0x0][0x8a8] ;  /* 0x00022a00ff867b82 */ /* 0x000e620000000a00 */
[----:B------:R-:W-:Y:S01]  /*50f0*/  IMAD R143, R143, 0x10, R4 ;  /* 0x000000108f8f7824 */ /* 0x000fe200078e0204 */
[----:B------:R-:W1:Y:S01]  /*5100*/  LDCU.64 UR62, c[0x0][0x348] ;  /* 0x00006900ff3e77ac */ /* 0x000e620008000a00 */
[----:B------:R-:W1:Y:S01]  /*5110*/  LDCU UR41, c[0x0][0xb0c] ;  /* 0x00016180ff2977ac */ /* 0x000e620008000800 */
[----:B------:R-:W1:Y:S01]  /*5120*/  LDCU UR39, c[0x0][0xb30] ;  /* 0x00016600ff2777ac */ /* 0x000e620008000800 */
[----:B------:R-:W1:Y:S01]  /*5130*/  LDCU.64 UR58, c[0x0][0x888] ;  /* 0x00011100ff3a77ac */ /* 0x000e620008000a00 */
[----:B------:R-:W1:Y:S01]  /*5140*/  LDCU.64 UR42, c[0x0][0xb28] ;  /* 0x00016500ff2a77ac */ /* 0x000e620008000a00 */
[----:B------:R-:W1:Y:S01]  /*5150*/  LDCU.128 UR48, c[0x0][0xb10] ;  /* 0x00016200ff3077ac */ /* 0x000e620008000c00 */
[----:B------:R-:W1:Y:S01]  /*5160*/  LDCU UR52, c[0x0][0x374] ;  /* 0x00006e80ff3477ac */ /* 0x000e620008000800 */
[----:B------:R-:W-:Y:S01]  /*5170*/  UIADD3 UR56, UPT, UPT, UR44, 0x200, URZ ;  /* 0x000002002c387890 */ /* 0x000fe2000fffe0ff */
[----:B--2-4-:R-:W-:-:S11]  /*5180*/  IMAD.IADD R69, R0, 0x1, R69 ;  /* 0x0000000100457824 */ /* 0x014fd600078e0245 */
.L_x_112:
[----:B------:R-:W-:Y:S02]  /*5190*/  LEA R3, R150, UR44, 0x3 ;  /* 0x0000002c96037c11 */ /* 0x000fe4000f8e18ff */
[----:B------:R-:W-:Y:S02]  /*51a0*/  SHF.L.U32 R0, R152, 0x1f, RZ ;  /* 0x0000001f98007819 */ /* 0x000fe400000006ff */
[----:B------:R-:W-:Y:S02]  /*51b0*/  LEA R4, R150, UR44, 0x4 ;  /* 0x0000002c96047c11 */ /* 0x000fe4000f8e20ff */
[----:B--2---:R-:W2:Y:S02]  /*51c0*/  SYNCS.PHASECHK.TRANS64.TRYWAIT P0, [R3+URZ+0x60], R0 ;  /* 0x00006000030075a7 */ /* 0x004ea400080011ff */
[----:B-12---:R-:W-:Y:S05]  /*51d0*/  @!P0 BRA `(.L_x_95) ;  /* 0x0000002c00448947 */ /* 0x006fea0003800000 */
.L_x_147:
[----:B------:R-:W4:Y:S01]  /*51e0*/  LDS.128 R4, [R4+0xf0] ;  /* 0x0000f00004047984 */ /* 0x000f220000000c00 */
[----:B------:R-:W-:Y:S01]  /*51f0*/  UISETP.GE.AND UP0, UPT, UR40, 0x1, UPT ;  /* 0x000000012800788c */ /* 0x000fe2000bf06270 */
[----:B------:R-:W-:Y:S01]  /*5200*/  @!PT LDS RZ, [RZ] ;  /* 0x00000000fffff984 */ /* 0x000fe20000000800 */
[----:B------:R-:W-:Y:S01]  /*5210*/  @!PT LDS RZ, [RZ] ;  /* 0x00000000fffff984 */ /* 0x000fe20000000800 */
[----:B------:R-:W-:Y:S01]  /*5220*/  @!PT LDS RZ, [RZ] ;  /* 0x00000000fffff984 */ /* 0x000fe20000000800 */
[----:B------:R-:W-:Y:S01]  /*5230*/  @!PT LDS RZ, [RZ] ;  /* 0x00000000fffff984 */ /* 0x000fe20000000800 */
[----:B------:R1:W-:Y:S06]  /*5240*/  MEMBAR.ALL.CTA ;  /* 0x0000000000007992 */ /* 0x0003ec0000008000 */
[----:B-1----:R-:W1:Y:S01]  /*5250*/  FENCE.VIEW.ASYNC.S ;  /* 0x00000000000073c6 */ /* 0x002e620000000000 */
[----:B----4-:R-:W-:Y:S11]  /*5260*/  LOP3.LUT P0, RZ, R6, 0x1, RZ, 0xc0, !PT ;  /* 0x0000000106ff7812 */ /* 0x010ff6000780c0ff */
[----:B------:R-:W-:Y:S02]  /*5270*/  @!UPT UIADD3 URZ, UPT, UPT, URZ, URZ, URZ ;  /* 0x000000fffffff290 */ /* 0x000fe4000fffe0ff */
[----:B-1----:R-:W-:Y:S01]  /*5280*/  VOTEU.ANY UP1, P0 ;  /* 0x0000000000ff7886 */ /* 0x002fe20000020100 */
[----:B------:R-:W-:Y:S01]  /*5290*/  PLOP3.LUT P0, PT, PT, PT, UP1, 0x80, 0x8 ;  /* 0x000000000008781c */ /* 0x000fe20003f0f018 */
[----:B------:R-:W-:Y:S11]  /*52a0*/  UP2UR UR47, UPR, URZ, 0x2 ;  /* 0x00000002ff2f7883 */ /* 0x000ff60008000000 */
[----:B------:R-:W-:Y:S01]  /*52b0*/  @!UPT UIADD3 URZ, UPT, UPT, URZ, URZ, URZ ;  /* 0x000000fffffff290 */ /* 0x000fe2000fffe0ff */
        /* <DEDUP_REMOVED lines=13> */
[----:B------:R-:W2:Y:S01]  /*5390*/  LDCU UR12, c[0x0][0xb20] ;  /* 0x00016400ff0c77ac */ /* 0x000ea20008000800 */
[----:B------:R-:W-:Y:S02]  /*53a0*/  UIMAD.WIDE.U32 UR4, UR52, UR51, URZ ;  /* 0x00000033340472a5 */ /* 0x000fe4000f8e00ff */
[----:B------:R-:W-:Y:S02]  /*53b0*/  UIMAD.WIDE.U32 UR6, UR53, UR48, URZ ;  /* 0x00000030350672a5 */ /* 0x000fe4000f8e00ff */
[----:B------:R-:W-:Y:S02]  /*53c0*/  UISETP.NE.AND UP0, UPT, UR50, 0x1, UPT ;  /* 0x000000013200788c */ /* 0x000fe4000bf05270 */
[----:B------:R-:W-:Y:S02]  /*53d0*/  UIMAD.WIDE.U32 UR8, UR37, UR51, URZ ;  /* 0x00000033250872a5 */ /* 0x000fe4000f8e00ff */
[----:B------:R-:W-:Y:S02]  /*53e0*/  UIMAD.WIDE.U32 UR10, UR38, UR48, URZ ;  /* 0x00000030260a72a5 */ /* 0x000fe4000f8e00ff */
[----:B------:R-:W-:Y:S02]  /*53f0*/  UISETP.NE.AND UP1, UPT, UR41, 0x1, UPT ;  /* 0x000000012900788c */ /* 0x000fe4000bf25270 */
[----:B------:R-:W-:Y:S01]  /*5400*/  UISETP.NE.AND UP2, UPT, UR40, 0x1, UPT ;  /* 0x000000012800788c */ /* 0x000fe2000bf45270 */
[----:B------:R-:W-:Y:S02]  /*5410*/  UMOV UR4, UR5 ;  /* 0x0000000500047c82 */ /* 0x000fe40008000000 */
[----:B--2---:R-:W-:Y:S03]  /*5420*/  USHF.R.U32.HI UR5, URZ, UR12, UR4 ;  /* 0x0000000cff057299 */ /* 0x004fe60008011604 */
[----:B------:R-:W-:Y:S02]  /*5430*/  UMOV UR4, UR7 ;  /* 0x0000000700047c82 */ /* 0x000fe40008000000 */
[----:B------:R-:W-:Y:S02]  /*5440*/  USHF.R.U32.HI UR7, URZ, UR49, UR4 ;  /* 0x00000031ff077299 */ /* 0x000fe40008011604 */
[----:B------:R-:W-:Y:S02]  /*5450*/  USEL UR4, UR52, UR5, !UP0 ;  /* 0x0000000534047287 */ /* 0x000fe4000c000000 */
[----:B------:R-:W-:Y:S01]  /*5460*/  USEL UR7, UR53, UR7, !UP1 ;  /* 0x0000000735077287 */ /* 0x000fe2000c800000 */
[----:B------:R-:W-:Y:S01]  /*5470*/  UMOV UR5, UR9 ;  /* 0x0000000900057c82 */ /* 0x000fe20008000000 */
[----:B------:R-:W-:Y:S02]  /*5480*/  UIMAD.WIDE.U32 UR8, UR4, UR42, URZ ;  /* 0x0000002a040872a5 */ /* 0x000fe4000f8e00ff */
[----:B------:R-:W-:Y:S03]  /*5490*/  USHF.R.U32.HI UR6, URZ, UR12, UR5 ;  /* 0x0000000cff067299 */ /* 0x000fe60008011605 */
[----:B------:R-:W-:Y:S01]  /*54a0*/  UMOV UR5, UR11 ;  /* 0x0000000b00057c82 */ /* 0x000fe20008000000 */
[----:B------:R-:W-:Y:S02]  /*54b0*/  UIMAD.WIDE.U32 UR10, UR7, UR42, URZ ;  /* 0x0000002a070a72a5 */ /* 0x000fe4000f8e00ff */
[----:B------:R-:W-:Y:S02]  /*54c0*/  USHF.R.U32.HI UR12, URZ, UR49, UR5 ;  /* 0x00000031ff0c7299 */ /* 0x000fe40008011605 */
[----:B------:R-:W-:Y:S01]  /*54d0*/  USEL UR6, UR37, UR6, !UP0 ;  /* 0x0000000625067287 */ /* 0x000fe2000c000000 */
[----:B------:R-:W-:Y:S02]  /*54e0*/  UMOV UR5, UR9 ;  /* 0x0000000900057c82 */ /* 0x000fe40008000000 */
[----:B------:R-:W-:Y:S01]  /*54f0*/  UMOV UR10, UR11 ;  /* 0x0000000b000a7c82 */ /* 0x000fe20008000000 */
[----:B------:R-:W-:Y:S02]  /*5500*/  @UP2 USHF.R.U32.HI UR4, URZ, UR43, UR5 ;  /* 0x0000002bff042299 */ /* 0x000fe40008011605 */
[----:B------:R-:W-:Y:S02]  /*5510*/  @UP2 USHF.R.U32.HI UR7, URZ, UR43, UR10 ;  /* 0x0000002bff072299 */ /* 0x000fe4000801160a */
[----:B------:R-:W-:Y:S02]  /*5520*/  UIMAD UR4, UR40, UR4, URZ ;  /* 0x00000004280472a4 */ /* 0x000fe4000f8e02ff */
[----:B------:R-:W-:Y:S02]  /*5530*/  UIMAD.WIDE.U32 UR10, UR6, UR42, URZ ;  /* 0x0000002a060a72a5 */ /* 0x000fe4000f8e00ff */
[----:B------:R-:W-:Y:S02]  /*5540*/  USEL UR5, UR38, UR12, !UP1 ;  /* 0x0000000c26057287 */ /* 0x000fe4000c800000 */
[----:B------:R-:W-:Y:S02]  /*5550*/  UIMAD UR8, UR40, UR7, URZ ;  /* 0x00000007280872a4 */ /* 0x000fe4000f8e02ff */
[----:B------:R-:W-:Y:S03]  /*5560*/  UISETP.GE.AND UP0, UPT, UR6, UR4, UPT ;  /* 0x000000040600728c */ /* 0x000fe6000bf06270 */
[----:B------:R-:W-:Y:S01]  /*5570*/  UMOV UR4, UR11 ;  /* 0x0000000b00047c82 */ /* 0x000fe20008000000 */
[----:B------:R-:W-:Y:S02]  /*5580*/  UISETP.GE.OR UP0, UPT, UR5, UR8, UP0 ;  /* 0x000000080500728c */ /* 0x000fe40008706670 */
[----:B------:R-:W-:Y:S02]  /*5590*/  USHF.R.U32.HI UR4, URZ, UR43, UR4 ;  /* 0x0000002bff047299 */ /* 0x000fe40008011604 */
[----:B------:R-:W-:Y:S02]  /*55a0*/  UIMAD.WIDE.U32 UR8, UR5, UR42, URZ ;  /* 0x0000002a050872a5 */ /* 0x000fe4000f8e00ff */
[----:B------:R-:W-:Y:S02]  /*55b0*/  USEL UR11, UR6, UR4, !UP2 ;  /* 0x00000004060b7287 */ /* 0x000fe4000d000000 */
[----:B------:R-:W-:Y:S02]  /*55c0*/  UIADD3 UR8, UPT, UPT, -UR5, URZ, URZ ;  /* 0x000000ff05087290 */ /* 0x000fe4000fffe1ff */
[----:B------:R-:W-:Y:S01]  /*55d0*/  UIADD3 UR10, UPT, UPT, -UR11, URZ, URZ ;  /* 0x000000ff0b0a7290 */ /* 0x000fe2000fffe1ff */
[----:B------:R-:W-:Y:S01]  /*55e0*/  @!UP0 UMOV UR4, UR9 ;  /* 0x0000000900048c82 */ /* 0x000fe20008000000 */
[----:B------:R-:W-:Y:S02]  /*55f0*/  UIADD3 UR9, UPT, UPT, -UR6, URZ, URZ ;  /* 0x000000ff06097290 */ /* 0x000fe4000fffe1ff */
[----:B------:R-:W-:Y:S02]  /*5600*/  @!UP0 USHF.R.U32.HI UR4, URZ, UR43, UR4 ;  /* 0x0000002bff048299 */ /* 0x000fe40008011604 */
[----:B------:R-:W-:Y:S02]  /*5610*/  UIMAD UR10, UR40, UR10, UR6 ;  /* 0x0000000a280a72a4 */ /* 0x000fe4000f8e0206 */
[----:B------:R-:W-:Y:S04]  /*5620*/  @!UP0 USEL UR4, UR5, UR4, !UP2 ;  /* 0x0000000405048287 */ /* 0x000fe8000d000000 */
[----:B------:R-:W-:Y:S02]  /*5630*/  @!UP0 UIMAD UR10, UR7, UR10, UR4 ;  /* 0x0000000a070a82a4 */ /* 0x000fe4000f8e0204 */
[----:B------:R-:W-:Y:S02]  /*5640*/  @!UP0 UIADD3 UR11, UPT, UPT, UR11, -UR4, URZ ;  /* 0x800000040b0b8290 */ /* 0x000fe4000fffe0ff */
[----:B------:R-:W-:Y:S02]  /*5650*/  UIMAD UR7, UR41, UR8, UR38 ;  /* 0x00000008290772a4 */ /* 0x000fe4000f8e0226 */
[----:B------:R-:W-:Y:S02]  /*5660*/  @!UP0 UIMAD UR6, UR11, UR40, UR5 ;  /* 0x000000280b0682a4 */ /* 0x000fe4000f8e0205 */
[----:B------:R-:W-:Y:S01]  /*5670*/  UIMAD UR4, UR50, UR9, UR37 ;  /* 0x00000009320472a4 */ /* 0x000fe2000f8e0225 */
[----:B------:R-:W-:Y:S02]  /*5680*/  @!UP0 UMOV UR5, UR10 ;  /* 0x0000000a00058c82 */ /* 0x000fe40008000000 */
[----:B------:R-:W-:Y:S02]  /*5690*/  UIMAD UR38, UR5, UR41, UR7 ;  /* 0x00000029052672a4 */ /* 0x000fe4000f8e0207 */
[----:B------:R-:W-:Y:S11]  /*56a0*/  UIMAD UR37, UR6, UR50, UR4 ;  /* 0x00000032062572a4 */ /* 0x000ff6000f8e0204 */
[----:B------:R-:W-:Y:S01]  /*56b0*/  @!UPT UIADD3 URZ, UPT, UPT, URZ, URZ, URZ ;  /* 0x000000fffffff290 */ /* 0x000fe2000fffe0ff */
.L_x_96:
[----:B------:R-:W-:Y:S01]  /*56c0*/  UISETP.NE.AND UP0, UPT, UR39, 0x1, UPT ;  /* 0x000000012700788c */ /* 0x000fe2000bf05270 */
[----:B------:R-:W-:Y:S10]  /*56d0*/  IADD3 R150, PT, PT, R150, 0x1, RZ ;  /* 0x0000000196967810 */ /* 0x000ff40007ffe0ff */
[----:B------:R-:W2:Y:S01]  /*56e0*/  @!UP0 LDCU.128 UR12, c[0x0][0xb10] ;  /* 0x00016200ff0c87ac */ /* 0x000ea20008000c00 */
[----:B------:R-:W4:Y:S01]  /*56f0*/  @!UP0 LDCU UR5, c[0x0][0xb0c] ;  /* 0x00016180ff0587ac */ /* 0x000f220008000800 */
[----:B------:R-:W3:Y:S01]  /*5700*/  @!UP0 LDCU UR10, c[0x0][0xb20] ;  /* 0x00016400ff0a87ac */ /* 0x000ee20008000800 */
[----:B--2---:R-:W-:Y:S02]  /*5710*/  UIMAD.WIDE.U32 UR8, UR38, UR12, URZ ;  /* 0x0000000c260872a5 */ /* 0x004fe4000f8e00ff */
[----:B------:R-:W-:Y:S02]  /*5720*/  UIMAD.WIDE.U32 UR6, UR37, UR15, URZ ;  /* 0x0000000f250672a5 */ /* 0x000fe4000f8e00ff */
[----:B------:R-:W-:Y:S03]  /*5730*/  @!UP0 UISETP.NE.AND UP1, UPT, UR14, 0x1, UPT ;  /* 0x000000010e00888c */ /* 0x000fe6000bf25270 */
[----:B------:R-:W-:Y:S01]  /*5740*/  @!UP0 UMOV UR4, UR9 ;  /* 0x0000000900048c82 */ /* 0x000fe20008000000 */
[----:B----4-:R-:W-:Y:S02]  /*5750*/  @!UP0 UISETP.NE.AND UP2, UPT, UR5, 0x1, UPT ;  /* 0x000000010500888c */ /* 0x010fe4000bf45270 */
[----:B------:R-:W-:Y:S01]  /*5760*/  @!UP0 USHF.R.U32.HI UR4, URZ, UR13, UR4 ;  /* 0x0000000dff048299 */ /* 0x000fe20008011604 */
[----:B------:R-:W-:Y:S02]  /*5770*/  @!UP0 UMOV UR6, UR7 ;  /* 0x0000000700068c82 */ /* 0x000fe40008000000 */
[----:B---3--:R-:W-:Y:S02]  /*5780*/  @!UP0 USHF.R.U32.HI UR6, URZ, UR10, UR6 ;  /* 0x0000000aff068299 */ /* 0x008fe40008011606 */
[----:B------:R-:W-:Y:S02]  /*5790*/  @!UP0 USEL UR7, UR38, UR4, !UP2 ;  /* 0x0000000426078287 */ /* 0x000fe4000d000000 */
[----:B------:R-:W-:Y:S04]  /*57a0*/  @!UP0 USEL UR6, UR37, UR6, !UP1 ;  /* 0x0000000625068287 */ /* 0x000fe8000c800000 */
[----:B------:R-:W-:Y:S02]  /*57b0*/  @!UP0 UIADD3 UR4, UPT, UPT, -UR7, UR6, URZ ;  /* 0x0000000607048290 */ /* 0x000fe4000fffe1ff */
[----:B------:R-:W-:Y:S02]  /*57c0*/  @!UP0 UIADD3 UR6, UPT, UPT, UR7, -UR6, URZ ;  /* 0x8000000607068290 */ /* 0x000fe4000fffe0ff */
[----:B------:R-:W-:Y:S02]  /*57d0*/  @!UP0 UIMAD UR38, UR4, UR5, UR38 ;  /* 0x00000005042682a4 */ /* 0x000fe4000f8e0226 */
[----:B------:R-:W-:Y:S02]  /*57e0*/  @!UP0 UIMAD UR37, UR6, UR14, UR37 ;  /* 0x0000000e062582a4 */ /* 0x000fe4000f8e0225 */
[----:B------:R-:W-:Y:S09]  /*57f0*/  ULOP3.LUT UP0, URZ, UR56, 0x1b0, URZ, 0xc0, !UPT ;  /* 0x000001b038ff7892 */ /* 0x000ff2000f80c0ff */
[----:B------:R-:W-:Y:S05]  /*5800*/  BRA.U !UP0, `(.L_x_97) ;  /* 0x0000000108407547 */ /* 0x000fea000b800000 */
[----:B------:R-:W2:Y:S01]  /*5810*/  LDCU.64 UR8, c[0x4][0x80] ;  /* 0x01001000ff0877ac */ /* 0x000ea20008000a00 */
[----:B------:R-:W-:Y:S01]  /*5820*/  MOV R3, 0x0 ;  /* 0x0000000000037802 */ /* 0x000fe20000000f00 */
[----:B------:R-:W-:Y:S02]  /*5830*/  HFMA2 R12, -RZ, RZ, 0, 5.9604644775390625e-08 ;  /* 0x00000001ff0c7431 */ /* 0x000fe400000001ff */
[----:B------:R-:W-:Y:S02]  /*5840*/  IMAD.MOV.U32 R8, RZ, RZ, 0x70 ;  /* 0x00000070ff087424 */ /* 0x000fe400078e00ff */
[----:B------:R-:W-:Y:S01]  /*5850*/  IMAD.MOV.U32 R13, RZ, RZ, RZ ;  /* 0x000000ffff0d7224 */ /* 0x000fe200078e00ff */
[----:B------:R-:W3:Y:S01]  /*5860*/  LDCU.64 UR6, c[0x4][0x88] ;  /* 0x01001100ff0677ac */ /* 0x000ee20008000a00 */
[----:B------:R-:W4:Y:S01]  /*5870*/  LDC.64 R2, c[0x4][R3] ;  /* 0x0100000003027b82 */ /* 0x000f220000000a00 */
[----:B------:R-:W1:Y:S01]  /*5880*/  LDCU.64 UR4, c[0x4][0x8] ;  /* 0x01000100ff0477ac */ /* 0x000e620008000a00 */
[----:B--2---:R-:W-:Y:S01]  /*5890*/  MOV R5, UR9 ;  /* 0x0000000900057c02 */ /* 0x004fe20008000f00 */
[----:B------:R-:W-:Y:S01]  /*58a0*/  IMAD.U32 R4, RZ, RZ, UR8 ;  /* 0x00000008ff047e24 */ /* 0x000fe2000f8e00ff */
[----:B---3--:R-:W-:Y:S01]  /*58b0*/  MOV R7, UR7 ;  /* 0x0000000700077c02 */ /* 0x008fe20008000f00 */
[----:B------:R-:W-:Y:S01]  /*58c0*/  IMAD.U32 R6, RZ, RZ, UR6 ;  /* 0x00000006ff067e24 */ /* 0x000fe2000f8e00ff */
[----:B-1----:R-:W-:Y:S01]  /*58d0*/  MOV R11, UR5 ;  /* 0x00000005000b7c02 */ /* 0x002fe20008000f00 */
[----:B------:R-:W-:Y:S02]  /*58e0*/  IMAD.U32 R10, RZ, RZ, UR4 ;  /* 0x00000004ff0a7e24 */ /* 0x000fe4000f8e00ff */
[----:B------:R-:W-:Y:S07]  /*58f0*/  LEPC R20, `(.L_x_97) ;  /* 0x000000001014794e */ /* 0x000fee0000000000 */
[----:B----45:R-:W-:Y:S05]  /*5900*/  CALL.ABS.NOINC R2 ;  /* 0x0000000002007343 */ /* 0x030fea0003c00000 */
.L_x_97:
[----:B------:R-:W-:Y:S01]  /*5910*/  LOP3.LUT P0, RZ, R154, 0x1b0, RZ, 0xc0, !PT ;  /* 0x000001b09aff7812 */ /* 0x000fe2000780c0ff */
[----:B------:R-:W-:Y:S11]  /*5920*/  BSSY.RECONVERGENT B6, `(.L_x_98) ;  /* 0x0000013000067945 */ /* 0x000ff60003800200 */
[----:B------:R-:W-:Y:S01]  /*5930*/  @!UPT UIADD3 URZ, UPT, UPT, URZ, URZ, URZ ;  /* 0x000000fffffff290 */ /* 0x000fe2000fffe0ff */
[----:B------:R-:W-:Y:S05]  /*5940*/  @!P0 BRA `(.L_x_99) ;  /* 0x0000000000408947 */ /* 0x000fea0003800000 */
        /* <DEDUP_REMOVED lines=16> */
.L_x_99:
[----:B------:R-:W-:Y:S05]  /*5a50*/  BSYNC.RECONVERGENT B6 ;  /* 0x0000000000067941 */ /* 0x000fea0003800200 */
.L_x_98:
[----:B------:R-:W-:Y:S01]  /*5a60*/  ISETP.NE.U32.AND P3, PT, R140, RZ, PT ;  /* 0x000000ff8c00720c */ /* 0x000fe20003f65070 */
[----:B------:R-:W-:Y:S01]  /*5a70*/  UISETP.NE.AND UP1, UPT, UR61, URZ, UPT ;  /* 0x000000ff3d00728c */ /* 0x000fe2000bf25270 */
[----:B------:R-:W-:Y:S02]  /*5a80*/  ISETP.NE.U32.AND P4, PT, R136, RZ, PT ;  /* 0x000000ff8800720c */ /* 0x000fe40003f85070 */
[----:B------:R-:W-:Y:S02]  /*5a90*/  ISETP.NE.AND.EX P3, PT, R141, RZ, PT, P3 ;  /* 0x000000ff8d00720c */ /* 0x000fe40003f65330 */
[----:B------:R-:W-:Y:S02]  /*5aa0*/  PLOP3.LUT P1, PT, PT, PT, PT, 0x8, 0x80 ;  /* 0x000000000080781c */ /* 0x000fe40003f2e170 */
[----:B------:R-:W-:Y:S02]  /*5ab0*/  PLOP3.LUT P0, PT, PT, PT, UP1, 0x80, 0x8 ;  /* 0x000000000008781c */ /* 0x000fe40003f0f018 */
[----:B------:R-:W-:Y:S02]  /*5ac0*/  ISETP.NE.AND.EX P4, PT, R137, RZ, PT, P4 ;  /* 0x000000ff8900720c */ /* 0x000fe40003f85340 */
[----:B------:R-:W2:Y:S09]  /*5ad0*/  @UP1 LDCU.64 UR4, c[0x0][0x888] ;  /* 0x00011100ff0417ac */ /* 0x000eb20008000a00 */
[----:B------:R-:W-:Y:S01]  /*5ae0*/  @P0 PLOP3.LUT P1, PT, P3, PT, PT, 0x80, 0x8 ;  /* 0x000000000008081c */ /* 0x000fe20001f2f070 */
[----:B--2---:R-:W-:Y:S04]  /*5af0*/  @UP1 UISETP.NE.U32.AND UP0, UPT, UR4, URZ, UPT ;  /* 0x000000ff0400128c */ /* 0x004fe8000bf05070 */
[----:B------:R-:W-:Y:S04]  /*5b00*/  @UP1 UISETP.NE.AND.EX UP0, UPT, UR5, URZ, UPT, UP0 ;  /* 0x000000ff0500128c */ /* 0x000fe8000bf05300 */
[----:B------:R-:W-:Y:S01]  /*5b10*/  @UP1 USEL UR4, URZ, 0xffffffff, UP0 ;  /* 0xffffffffff041887 */ /* 0x000fe20008000000 */
[----:B------:R-:W-:Y:S11]  /*5b20*/  @!P3 BRA `(.L_x_100) ;  /* 0x000000000030b947 */ /* 0x000ff60003800000 */
        /* <DEDUP_REMOVED lines=12> */
.L_x_100:
[----:B------:R-:W-:Y:S05]  /*5bf0*/  @!P4 BRA `(.L_x_101) ;  /* 0x000000000024c947 */ /* 0x000fea0003800000 */
[----:B------:R-:W-:Y:S01]  /*5c00*/  ISETP.NE.U32.AND P2, PT, R134, RZ, PT ;  /* 0x000000ff8600720c */ /* 0x000fe20003f45070 */
[----:B------:R-:W2:Y:S03]  /*5c10*/  LDCU.64 UR6, c[0x0][0x358] ;  /* 0x00006b00ff0677ac */ /* 0x000ea60008000a00 */
[----:B------:R-:W-:Y:S11]  /*5c20*/  ISETP.NE.AND.EX P2, PT, R135, RZ, PT, P2 ;  /* 0x000000ff8700720c */ /* 0x000ff60003f45320 */
[----:B------:R-:W-:Y:S02]  /*5c30*/  @!UPT UIADD3 URZ, UPT, UPT, URZ, URZ, URZ ;  /* 0x000000fffffff290 */ /* 0x000fe4000fffe0ff */
[----:B------:R-:W4:Y:S01]  /*5c40*/  @P2 LDC.64 R2, c[0x0][0x8a8] ;  /* 0x00022a00ff022b82 */ /* 0x000f220000000a00 */
[----:B-1----:R-:W-:Y:S04]  /*5c50*/  @P2 IMAD R0, R136, UR36, RZ ;  /* 0x0000002488002c24 */ /* 0x002fe8000f8e02ff */
[----:B----4-:R-:W-:Y:S05]  /*5c60*/  @P2 IMAD.WIDE R2, R0, 0x4, R2 ;  /* 0x0000000400022825 */ /* 0x010fea00078e0202 */
[----:B--2--5:R2:W5:Y:S02]  /*5c70*/  @P2 LDG.E R70, desc[UR6][R2.64] ;  /* 0x0000000602462981 */ /* 0x024564000c1e1900 */
[----:B--2---:R-:W4:Y:S02]  /*5c80*/  @!P2 LDC R70, c[0x0][0x8a0] ;  /* 0x00022800ff46ab82 */ /* 0x004f240000000800 */
.L_x_101:
[----:B---3-5:R-:W-:Y:S01]  /*5c90*/  @P0 ISETP.NE.AND P4, PT, R72, RZ, PT ;  /* 0x000000ff4800020c */ /* 0x028fe20003f85270 */
[----:B-1----:R-:W-:Y:S01]  /*5ca0*/  IMAD.U32 R0, RZ, RZ, UR4 ;  /* 0x00000004ff007e24 */ /* 0x002fe2000f8e00ff */
[----:B------:R-:W-:Y:S01]  /*5cb0*/  @P0 LOP3.LUT P2, RZ, R147, 0xff, RZ, 0xc0, !PT ;  /* 0x000000ff93ff0812 */ /* 0x000fe2000784c0ff */
[----:B------:R-:W-:Y:S01]  /*5cc0*/  BSSY B1, `(.L_x_102) ;  /* 0x000003d000017945 */ /* 0x000fe20003800000 */
[----:B------:R-:W-:Y:S02]  /*5cd0*/  @P0 SEL R2, RZ, 0xffffffff, P4 ;  /* 0xffffffffff020807 */ /* 0x000fe40002000000 */
[----:B------:R-:W-:Y:S02]  /*5ce0*/  CS2R R90, SRZ ;  /* 0x00000000005a7805 */ /* 0x000fe4000001ff00 */
[----:B------:R-:W-:Y:S02]  /*5cf0*/  LEA R149, R68, UR44, 0x3 ;  /* 0x0000002c44957c11 */ /* 0x000fe4000f8e18ff */
[----:B------:R-:W-:Y:S02]  /*5d00*/  CS2R R88, SRZ ;  /* 0x0000000000587805 */ /* 0x000fe4000001ff00 */
[----:B------:R-:W-:Y:S02]  /*5d10*/  @P1 SEL R2, R0, R2, !P2 ;  /* 0x0000000200021207 */ /* 0x000fe40005000000 */
[----:B------:R-:W-:Y:S02]  /*5d20*/  CS2R R86, SRZ ;  /* 0x0000000000567805 */ /* 0x000fe4000001ff00 */
[----:B------:R-:W-:Y:S02]  /*5d30*/  SHF.L.U32 R4, R153, 0x1f, RZ ;  /* 0x0000001f99047819 */ /* 0x000fe400000006ff */
[----:B------:R-:W-:Y:S02]  /*5d40*/  CS2R R84, SRZ ;  /* 0x0000000000547805 */ /* 0x000fe4000001ff00 */
[----:B------:R-:W-:Y:S02]  /*5d50*/  @P0 LOP3.LUT R2, R2, 0x1, RZ, 0xc0, !PT ;  /* 0x0000000102020812 */ /* 0x000fe400078ec0ff */
[----:B------:R-:W-:Y:S02]  /*5d60*/  CS2R R82, SRZ ;  /* 0x0000000000527805 */ /* 0x000fe4000001ff00 */
[----:B------:R-:W-:Y:S02]  /*5d70*/  PLOP3.LUT P5, PT, PT, PT, PT, 0x8, 0x80 ;  /* 0x000000000080781c */ /* 0x000fe40003fae170 */
[----:B------:R-:W-:Y:S02]  /*5d80*/  CS2R R80, SRZ ;  /* 0x0000000000507805 */ /* 0x000fe4000001ff00 */
[----:B------:R-:W-:Y:S01]  /*5d90*/  ISETP.NE.U32.OR P1, PT, R2, 0x1, !P0 ;  /* 0x000000010200780c */ /* 0x000fe20004725470 */
[----:B------:R-:W-:Y:S01]  /*5da0*/  IMAD R2, R68, 0x40, R69 ;  /* 0x0000004044027824 */ /* 0x000fe200078e0245 */
[----:B------:R-:W-:Y:S02]  /*5db0*/  CS2R R18, SRZ ;  /* 0x0000000000127805 */ /* 0x000fe4000001ff00 */
[----:B------:R-:W-:Y:S09]  /*5dc0*/  CS2R R16, SRZ ;  /* 0x0000000000107805 */ /* 0x000ff2000001ff00 */
[----:B------:R-:W-:Y:S04]  /*5dd0*/  @P1 SHF.L.U32 R0, R151, 0x1f, RZ ;  /* 0x0000001f97001819 */ /* 0x000fe800000006ff */
[----:B------:R-:W1:Y:S01]  /*5de0*/  @P1 SYNCS.PHASECHK.TRANS64.TRYWAIT P0, [UR44+0x40], R0 ;  /* 0x00004000ff0015a7 */ /* 0x000e62000800112c */
[----:B------:R2:W3:Y:S01]  /*5df0*/  SYNCS.PHASECHK.TRANS64.TRYWAIT P4, [R149+URZ+0x80], R4 ;  /* 0x00008004950075a7 */ /* 0x0004e200080811ff */
[----:B-1----:R-:W-:Y:S01]  /*5e00*/  @P1 PLOP3.LUT P5, PT, P0, PT, PT, 0x8, 0x80 ;  /* 0x000000000080181c */ /* 0x002fe200007ae170 */
[----:B------:R-:W-:Y:S01]  /*5e10*/  @!UPT UIADD3 URZ, UPT, UPT, URZ, URZ, URZ ;  /* 0x000000fffffff290 */ /* 0x000fe2000fffe0ff */
[----:B--23--:R-:W-:Y:S11]  /*5e20*/  @!P1 BRA `(.L_x_103) ;  /* 0x0000000000989947 */ /* 0x00cff60003800000 */
[----:B------:R-:W-:Y:S01]  /*5e30*/  ISETP.NE.U32.AND P0, PT, RZ, UR58, PT ;  /* 0x0000003aff007c0c */ /* 0x000fe2000bf05070 */
[----:B------:R-:W-:Y:S01]  /*5e40*/  BSSY B0, `(.L_x_104) ;  /* 0x0000016000007945 */ /* 0x000fe20003800000 */
[----:B------:R-:W-:Y:S02]  /*5e50*/  ISETP.NE.AND P2, PT, R72, RZ, PT ;  /* 0x000000ff4800720c */ /* 0x000fe40003f45270 */
[----:B------:R-:W-:Y:S02]  /*5e60*/  CS2R R18, SRZ ;  /* 0x0000000000127805 */ /* 0x000fe4000001ff00 */
[----:B------:R-:W-:Y:S02]  /*5e70*/  ISETP.NE.AND.EX P0, PT, RZ, UR59, PT, P0 ;  /* 0x0000003bff007c0c */ /* 0x000fe4000bf05300 */
[----:B------:R-:W-:Y:S02]  /*5e80*/  CS2R R16, SRZ ;  /* 0x0000000000107805 */ /* 0x000fe4000001ff00 */
[----:B------:R-:W-:Y:S02]  /*5e90*/  LOP3.LUT P1, RZ, R147, 0xff, RZ, 0xc0, !PT ;  /* 0x000000ff93ff7812 */ /* 0x000fe4000782c0ff */
[----:B------:R-:W-:Y:S02]  /*5ea0*/  CS2R R82, SRZ ;  /* 0x0000000000527805 */ /* 0x000fe4000001ff00 */
[----:B------:R-:W-:Y:S02]  /*5eb0*/  SEL R0, RZ, 0xffffffff, P2 ;  /* 0xffffffffff007807 */ /* 0x000fe40001000000 */
[----:B------:R-:W-:Y:S02]  /*5ec0*/  CS2R R80, SRZ ;  /* 0x0000000000507805 */ /* 0x000fe4000001ff00 */
[----:B------:R-:W-:Y:S02]  /*5ed0*/  SEL R3, RZ, 0xffffffff, P0 ;  /* 0xffffffffff037807 */ /* 0x000fe40000000000 */
[----:B------:R-:W-:Y:S02]  /*5ee0*/  CS2R R86, SRZ ;  /* 0x0000000000567805 */ /* 0x000fe4000001ff00 */
[----:B------:R-:W-:Y:S02]  /*5ef0*/  CS2R R84, SRZ ;  /* 0x0000000000547805 */ /* 0x000fe4000001ff00 */
[----:B------:R-:W-:Y:S02]  /*5f00*/  CS2R R90, SRZ ;  /* 0x00000000005a7805 */ /* 0x000fe4000001ff00 */
[----:B------:R-:W-:Y:S02]  /*5f10*/  @P3 SEL R0, R3, R0, !P1 ;  /* 0x0000000003003207 */ /* 0x000fe40004800000 */
[----:B------:R-:W-:Y:S02]  /*5f20*/  CS2R R88, SRZ ;  /* 0x0000000000587805 */ /* 0x000fe4000001ff00 */
[----:B------:R-:W-:Y:S04]  /*5f30*/  LOP3.LUT R0, R0, 0x1, RZ, 0xc0, !PT ;  /* 0x0000000100007812 */ /* 0x000fe800078ec0ff */
[----:B------:R-:W-:Y:S01]  /*5f40*/  ISETP.NE.U32.AND P0, PT, R0, 0x1, PT ;  /* 0x000000010000780c */ /* 0x000fe20003f05070 */
[----:B------:R-:W-:Y:S01]  /*5f50*/  @!UPT UIADD3 URZ, UPT, UPT, URZ, URZ, URZ ;  /* 0x000000fffffff290 */ /* 0x000fe2000fffe0ff */
[----:B------:R-:W-:Y:S11]  /*5f60*/  @!P5 BRA `(.L_x_105) ;  /* 0x00000000000cd947 */ /* 0x000ff60003800000 */
[----:B------:R-:W-:Y:S04]  /*5f70*/  SHF.L.U32 R3, R151, 0x1f, RZ ;  /* 0x0000001f97037819 */ /* 0x000fe800000006ff */
[----:B------:R-:W1:Y:S02]  /*5f80*/  SYNCS.PHASECHK.TRANS64.TRYWAIT P1, [UR44+0x40], R3 ;  /* 0x00004003ff0075a7 */ /* 0x000e64000802112c */
[----:B-1----:R-:W-:Y:S05]  /*5f90*/  @!P1 BRA `(.L_x_106) ;  /* 0x0000001c00e89947 */ /* 0x002fea0003800000 */
.L_x_105:
[----:B------:R-:W-:Y:S05]  /*5fa0*/  BSYNC B0 ;  /* 0x0000000000007941 */ /* 0x000fea0003800000 */
.L_x_104:
[----:B------:R2:W3:Y:S01]  /*5fb0*/  @P0 LDS.128 R16, [R146+UR44+0x200] ;  /* 0x0002002c92100984 */ /* 0x0004e20008000c00 */
[----:B------:R-:W-:Y:S01]  /*5fc0*/  UIADD3 UR4, UPT, UPT, UR44, 0x48, URZ ;  /* 0x000000482c047890 */ /* 0x000fe2000fffe0ff */
[----:B------:R-:W-:Y:S02]  /*5fd0*/  LOP3.LUT R151, R151, 0x1, RZ, 0x3c, !PT ;  /* 0x0000000197977812 */ /* 0x000fe400078e3cff */
[----:B------:R2:W1:Y:S01]  /*5fe0*/  @P0 LDS.128 R80, [R145+0x200] ;  /* 0x0002000091500984 */ /* 0x0004620000000c00 */
[----:B------:R-:W-:Y:S03]  /*5ff0*/  UPRMT UR4, UR55, 0x654, UR4 ;  /* 0x0000065437047896 */ /* 0x000fe60008000004 */
[----:B------:R2:W1:Y:S04]  /*6000*/  @P0 LDS.128 R84, [R144+0x200] ;  /* 0x0002000090540984 */ /* 0x0004680000000c00 */
[----:B------:R2:W1:Y:S01]  /*6010*/  @P0 LDS.128 R88, [R143+0x200] ;  /* 0x000200008f580984 */ /* 0x0004620000000c00 */
[----:B------:R-:W-:Y:S01]  /*6020*/  @!PT LDS RZ, [RZ] ;  /* 0x00000000fffff984 */ /* 0x000fe20000000800 */
[----:B------:R-:W-:Y:S01]  /*6030*/  @!PT LDS RZ, [RZ] ;  /* 0x00000000fffff984 */ /* 0x000fe20000000800 */
[----:B------:R-:W-:Y:S01]  /*6040*/  @!PT LDS RZ, [RZ] ;  /* 0x00000000fffff984 */ /* 0x000fe20000000800 */
[----:B------:R-:W-:Y:S01]  /*6050*/  @!PT LDS RZ, [RZ] ;  /* 0x00000000fffff984 */ /* 0x000fe20000000800 */
[----:B------:R5:W-:Y:S06]  /*6060*/  MEMBAR.ALL.CTA ;  /* 0x0000000000007992 */ /* 0x000bec0000008000 */
[----:B-----5:R-:W5:Y:S02]  /*6070*/  FENCE.VIEW.ASYNC.S ;  /* 0x00000000000073c6 */ /* 0x020f640000000000 */
[----:B-----5:R-:W-:Y:S01]  /*6080*/  SYNCS.ARRIVE.TRANS64.RED.A1T0 RZ, [UR4], RZ ;  /* 0x000000ffffff79a7 */ /* 0x020fe20008100404 */
.L_x_103:
[----:B------:R-:W-:Y:S05]  /*6090*/  BSYNC B1 ;  /* 0x0000000000017941 */ /* 0x000fea0003800000 */
.L_x_102:
[----:B-1----:R-:W-:Y:S04]  /*60a0*/  SHF.R.U32.HI R0, RZ, 0x15, R2 ;  /* 0x00000015ff007819 */ /* 0x002fe80000011602 */
[----:B------:R-:W-:Y:S01]  /*60b0*/  LOP3.LUT P0, RZ, R0, 0x3, R148, 0x48, !PT ;  /* 0x0000000300ff7812 */ /* 0x000fe20007804894 */
[----:B------:R-:W-:Y:S01]  /*60c0*/  @!UPT UIADD3 URZ, UPT, UPT, URZ, URZ, URZ ;  /* 0x000000fffffff290 */ /* 0x000fe2000fffe0ff */
[----:B------:R-:W-:Y:S11]  /*60d0*/  @P4 BRA `(.L_x_107) ;  /* 0x0000000000084947 */ /* 0x000ff60003800000 */
[----:B------:R-:W1:Y:S02]  /*60e0*/  SYNCS.PHASECHK.TRANS64.TRYWAIT P1, [R149+URZ+0x80], R4 ;  /* 0x00008004950075a7 */ /* 0x000e6400080211ff */
[----:B-1----:R-:W-:Y:S05]  /*60f0*/  @!P1 BRA `(.L_x_108) ;  /* 0x0000001c00a89947 */ /* 0x002fea0003800000 */
.L_x_107:
[----:B------:R-:W-:Y:S05]  /*6100*/  @!P0 BRA `(.L_x_109) ;  /* 0x0000000000408947 */ /* 0x000fea0003800000 */
[----:B------:R-:W1:Y:S01]  /*6110*/  LDCU.64 UR8, c[0x4][0x70] ;  /* 0x01000e00ff0877ac */ /* 0x000e620008000a00 */
[----:B------:R-:W-:Y:S01]  /*6120*/  MOV R15, 0x0 ;  /* 0x00000000000f7802 */ /* 0x000fe20000000f00 */
[----:B------:R-:W-:Y:S02]  /*6130*/  HFMA2 R12, -RZ, RZ, 0, 5.9604644775390625e-08 ;  /* 0x00000001ff0c7431 */ /* 0x000fe400000001ff */
[----:B------:R-:W-:Y:S02]  /*6140*/  IMAD.MOV.U32 R8, RZ, RZ, 0x192 ;  /* 0x00000192ff087424 */ /* 0x000fe400078e00ff */
[----:B------:R-:W-:Y:S01]  /*6150*/  IMAD.MOV.U32 R13, RZ, RZ, RZ ;  /* 0x000000ffff0d7224 */ /* 0x000fe200078e00ff */
[----:B------:R-:W5:Y:S01]  /*6160*/  LDCU.64 UR6, c[0x4][0x78] ;  /* 0x01000f00ff0677ac */ /* 0x000f620008000a00 */
[----:B------:R-:W2:Y:S01]  /*6170*/  LDC.64 R14, c[0x4][R15] ;  /* 0x010000000f0e7b82 */ /* 0x000ea20000000a00 */
[----:B------:R-:W3:Y:S01]  /*6180*/  LDCU.64 UR4, c[0x4][0x10] ;  /* 0x01000200ff0477ac */ /* 0x000ee20008000a00 */
[----:B-1----:R-:W-:Y:S01]  /*6190*/  MOV R5, UR9 ;  /* 0x0000000900057c02 */ /* 0x002fe20008000f00 */
[----:B------:R-:W-:Y:S01]  /*61a0*/  IMAD.U32 R4, RZ, RZ, UR8 ;  /* 0x00000008ff047e24 */ /* 0x000fe2000f8e00ff */
[----:B-----5:R-:W-:Y:S01]  /*61b0*/  MOV R7, UR7 ;  /* 0x0000000700077c02 */ /* 0x020fe20008000f00 */
[----:B------:R-:W-:Y:S01]  /*61c0*/  IMAD.U32 R6, RZ, RZ, UR6 ;  /* 0x00000006ff067e24 */ /* 0x000fe2000f8e00ff */
[----:B---3--:R-:W-:Y:S01]  /*61d0*/  MOV R11, UR5 ;  /* 0x00000005000b7c02 */ /* 0x008fe20008000f00 */
[----:B------:R-:W-:Y:S02]  /*61e0*/  IMAD.U32 R10, RZ, RZ, UR4 ;  /* 0x00000004ff0a7e24 */ /* 0x000fe4000f8e00ff */
[----:B------:R-:W-:Y:S07]  /*61f0*/  LEPC R20, `(.L_x_109) ;  /* 0x000000001014794e */ /* 0x000fee0000000000 */
[----:B--2-4-:R-:W-:Y:S05]  /*6200*/  CALL.ABS.NOINC R14 ;  /* 0x000000000e007343 */ /* 0x014fea0003c00000 */
.L_x_109:
[----:B------:R-:W-:Y:S01]  /*6210*/  LOP3.LUT P0, RZ, R142, 0x60, RZ, 0xc0, !PT ;  /* 0x000000608eff7812 */ /* 0x000fe2000780c0ff */
[----:B------:R-:W-:Y:S05]  /*6220*/  WARPSYNC.ALL ;  /* 0x0000000000007948 */ /* 0x000fea0003800000 */
[----:B------:R-:W-:Y:S01]  /*6230*/  R2UR UR4, R2 ;  /* 0x00000000020472ca */ /* 0x000fe200000e0000 */
[----:B---3--:R-:W-:Y:S01]  /*6240*/  IMAD.U32 R129, R18, 0x10000, RZ ;  /* 0x0001000012817824 */ /* 0x008fe200078e00ff */
[----:B------:R-:W-:Y:S01]  /*6250*/  PRMT R71, R16, 0x8880, RZ ;  /* 0x0000888010477816 */ /* 0x000fe200000000ff */
[----:B------:R-:W-:Y:S01]  /*6260*/  IMAD.SHL.U32 R92, R90, 0x100, RZ ;  /* 0x000001005a5c7824 */ /* 0x000fe200078e00ff */
[C---:B------:R-:W-:Y:S01]  /*6270*/  SHF.L.U32 R73, R16.reuse, 0x10, RZ ;  /* 0x0000001010497819 */ /* 0x040fe200000006ff */
[----:B------:R-:W-:Y:S01]  /*6280*/  IMAD.U32 R114, R83, 0x10000, RZ ;  /* 0x0001000053727824 */ /* 0x000fe200078e00ff */
[----:B------:R-:W-:Y:S01]  /*6290*/  SHF.L.U32 R74, R16, 0x8, RZ ;  /* 0x00000008104a7819 */ /* 0x000fe200000006ff */
[----:B------:R-:W-:Y:S01]  /*62a0*/  IMAD.U32 R103, R88, 0x10000, RZ ;  /* 0x0001000058677824 */ /* 0x000fe200078e00ff */
[----:B------:R-:W-:Y:S01]  /*62b0*/  SHF.R.S32.HI R75, RZ, 0x18, R16 ;  /* 0x00000018ff4b7819 */ /* 0x000fe20000011410 */
[----:B------:R-:W-:Y:S01]  /*62c0*/  IMAD.SHL.U32 R122, R80, 0x100, RZ ;  /* 0x00000100507a7824 */ /* 0x000fe200078e00ff */
[----:B------:R-:W-:Y:S01]  /*62d0*/  PRMT R133, R17, 0x8880, RZ ;  /* 0x0000888011857816 */ /* 0x000fe200000000ff */
[----:B------:R-:W-:Y:S01]  /*62e0*/  IMAD.SHL.U32 R107, R85, 0x100, RZ ;  /* 0x00000100556b7824 */ /* 0x000fe200078e00ff */
[C---:B------:R-:W-:Y:S01]  /*62f0*/  SHF.L.U32 R132, R17.reuse, 0x10, RZ ;  /* 0x0000001011847819 */ /* 0x040fe200000006ff */
[----:B------:R-:W-:Y:S01]  /*6300*/  BSSY.RECONVERGENT B0, `(.L_x_110) ;  /* 0x0000122000007945 */ /* 0x000fe20003800200 */
[----:B------:R-:W-:Y:S02]  /*6310*/  SHF.L.U32 R131, R17, 0x8, RZ ;  /* 0x0000000811837819 */ /* 0x000fe400000006ff */
[----:B------:R-:W-:Y:S02]  /*6320*/  SHF.R.S32.HI R76, RZ, 0x18, R17 ;  /* 0x00000018ff4c7819 */ /* 0x000fe40000011411 */
[C---:B------:R-:W-:Y:S02]  /*6330*/  PRMT R130, R18.reuse, 0x8880, RZ ;  /* 0x0000888012827816 */ /* 0x040fe400000000ff */
[----:B------:R-:W-:Y:S02]  /*6340*/  SHF.L.U32 R128, R18, 0x8, RZ ;  /* 0x0000000812807819 */ /* 0x000fe400000006ff */
[----:B------:R-:W-:Y:S02]  /*6350*/  SHF.R.S32.HI R77, RZ, 0x18, R18 ;  /* 0x00000018ff4d7819 */ /* 0x000fe40000011412 */
[C---:B------:R-:W-:Y:S02]  /*6360*/  PRMT R127, R19.reuse, 0x8880, RZ ;  /* 0x00008880137f7816 */ /* 0x040fe400000000ff */
[C---:B------:R-:W-:Y:S02]  /*6370*/  SHF.L.U32 R126, R19.reuse, 0x10, RZ ;  /* 0x00000010137e7819 */ /* 0x040fe400000006ff */
[----:B------:R-:W-:Y:S02]  /*6380*/  SHF.L.U32 R125, R19, 0x8, RZ ;  /* 0x00000008137d7819 */ /* 0x000fe400000006ff */
[----:B------:R-:W-:Y:S02]  /*6390*/  SHF.R.S32.HI R78, RZ, 0x18, R19 ;  /* 0x00000018ff4e7819 */ /* 0x000fe40000011413 */
[----:B------:R-:W1:Y:S01]  /*63a0*/  LDTM.x64 R4, tmem[UR4] ;  /* 0x00000004000479ee */ /* 0x000e620008340000 */
[----:B------:R-:W-:Y:S01]  /*63b0*/  NOP ;  /* 0x0000000000007918 */ /* 0x000fe20000000000 */
[----:B------:R-:W-:Y:S02]  /*63c0*/  IADD3 R149, PT, PT, R149, 0xa0, RZ ;  /* 0x000000a095957810 */ /* 0x000fe40007ffe0ff */
[----:B------:R-:W-:Y:S02]  /*63d0*/  SHF.R.S32.HI R73, RZ, 0x18, R73 ;  /* 0x00000018ff497819 */ /* 0x000fe40000011449 */
[----:B------:R-:W-:Y:S02]  /*63e0*/  LOP3.LUT R149, R149, 0xfefffff8, RZ, 0xc0, !PT ;  /* 0xfefffff895957812 */ /* 0x000fe400078ec0ff */
[C---:B------:R-:W-:Y:S02]  /*63f0*/  PRMT R94, R90.reuse, 0x8880, RZ ;  /* 0x000088805a5e7816 */ /* 0x040fe400000000ff */
[----:B-1----:R1:W-:Y:S01]  /*6400*/  SYNCS.ARRIVE.TRANS64.RED.A1T0 RZ, [R149+URZ], RZ ;  /* 0x000000ff95ff79a7 */ /* 0x0023e200081004ff */
[----:B------:R-:W-:Y:S02]  /*6410*/  SHF.L.U32 R93, R90, 0x10, RZ ;  /* 0x000000105a5d7819 */ /* 0x000fe400000006ff */
[----:B------:R-:W-:Y:S02]  /*6420*/  SHF.R.S32.HI R74, RZ, 0x18, R74 ;  /* 0x00000018ff4a7819 */ /* 0x000fe4000001144a */
[C---:B------:R-:W-:Y:S02]  /*6430*/  PRMT R124, R80.reuse, 0x8880, RZ ;  /* 0x00008880507c7816 */ /* 0x040fe400000000ff */
[----:B------:R-:W-:Y:S02]  /*6440*/  SHF.L.U32 R123, R80, 0x10, RZ ;  /* 0x00000010507b7819 */ /* 0x000fe400000006ff */
[C---:B------:R-:W-:Y:S02]  /*6450*/  PRMT R121, R81.reuse, 0x8880, RZ ;  /* 0x0000888051797816 */ /* 0x040fe400000000ff */
[----:B------:R-:W-:Y:S02]  /*6460*/  SHF.R.S32.HI R79, RZ, 0x18, R80 ;  /* 0x00000018ff4f7819 */ /* 0x000fe40000011450 */
[----:B------:R-:W-:Y:S01]  /*6470*/  SHF.L.U32 R120, R81, 0x10, RZ ;  /* 0x0000001051787819 */ /* 0x000fe200000006ff */
[C---:B----4-:R-:W-:Y:S01]  /*6480*/  IMAD R0, R70.reuse, R4, RZ ;  /* 0x0000000446007224 */ /* 0x050fe200078e02ff */
[----:B------:R-:W-:Y:S01]  /*6490*/  SHF.R.S32.HI R4, RZ, 0x18, R132 ;  /* 0x00000018ff047819 */ /* 0x000fe20000011484 */
[C---:B------:R-:W-:Y:S01]  /*64a0*/  IMAD R2, R70.reuse, R5, RZ ;  /* 0x0000000546027224 */ /* 0x040fe200078e02ff */
[----:B------:R-:W-:Y:S01]  /*64b0*/  SHF.R.S32.HI R5, RZ, 0x18, R131 ;  /* 0x00000018ff057819 */ /* 0x000fe20000011483 */
[----:B------:R-:W-:Y:S01]  /*64c0*/  IMAD R3, R70, R6, RZ ;  /* 0x0000000646037224 */ /* 0x000fe200078e02ff */
[----:B------:R-:W-:Y:S01]  /*64d0*/  PRMT R118, R82, 0x8880, RZ ;  /* 0x0000888052767816 */ /* 0x000fe200000000ff */
[-C--:B------:R-:W-:Y:S01]  /*64e0*/  IMAD R0, R71, R72.reuse, R0 ;  /* 0x0000004847007224 */ /* 0x080fe200078e0200 */
[----:B------:R-:W-:Y:S01]  /*64f0*/  SHF.R.S32.HI R80, RZ, 0x18, R81 ;  /* 0x00000018ff507819 */ /* 0x000fe20000011451 */
[----:B------:R-:W-:Y:S01]  /*6500*/  IMAD R7, R70, R7, RZ ;  /* 0x0000000746077224 */ /* 0x000fe200078e02ff */
[----:B------:R-:W-:Y:S01]  /*6510*/  SHF.L.U32 R117, R82, 0x10, RZ ;  /* 0x0000001052757819 */ /* 0x000fe200000006ff */
[-C--:B------:R-:W-:Y:S01]  /*6520*/  IMAD R2, R73, R72.reuse, R2 ;  /* 0x0000004849027224 */ /* 0x080fe200078e0202 */
[----:B------:R-:W-:Y:S01]  /*6530*/  PRMT R115, R83, 0x8880, RZ ;  /* 0x0000888053737816 */ /* 0x000fe200000000ff */
[-C--:B------:R-:W-:Y:S01]  /*6540*/  IMAD R3, R74, R72.reuse, R3 ;  /* 0x000000484a037224 */ /* 0x080fe200078e0203 */
[----:B------:R-:W-:Y:S01]  /*6550*/  SHF.R.S32.HI R74, RZ, 0x18, R90 ;  /* 0x00000018ff4a7819 */ /* 0x000fe2000001145a */
[----:B------:R-:W-:Y:S01]  /*6560*/  IMAD R7, R75, R72, R7 ;  /* 0x000000484b077224 */ /* 0x000fe200078e0207 */
[----:B------:R-:W-:Y:S01]  /*6570*/  PRMT R112, R84, 0x8880, RZ ;  /* 0x0000888054707816 */ /* 0x000fe200000000ff */
[----:B------:R-:W-:Y:S01]  /*6580*/  IMAD R8, R70, R8, RZ ;  /* 0x0000000846087224 */ /* 0x000fe200078e02ff */
[----:B------:R-:W-:Y:S01]  /*6590*/  SHF.L.U32 R111, R84, 0x10, RZ ;  /* 0x00000010546f7819 */ /* 0x000fe200000006ff */
[C---:B------:R-:W-:Y:S01]  /*65a0*/  IMAD R9, R70.reuse, R9, RZ ;  /* 0x0000000946097224 */ /* 0x040fe200078e02ff */
[----:B------:R-:W-:Y:S01]  /*65b0*/  I2IP.S8.S32.SAT R90, R7, R3, RZ ;  /* 0x00000003075a7239 */ /* 0x000fe200000014ff */
[C---:B------:R-:W-:Y:S01]  /*65c0*/  IMAD R10, R70.reuse, R10, RZ ;  /* 0x0000000a460a7224 */ /* 0x040fe200078e02ff */
[----:B------:R-:W-:Y:S01]  /*65d0*/  MOV R3, R133 ;  /* 0x0000008500037202 */ /* 0x000fe20000000f00 */
[C---:B------:R-:W-:Y:S01]  /*65e0*/  IMAD R11, R70.reuse, R11, RZ ;  /* 0x0000000b460b7224 */ /* 0x040fe200078e02ff */
[C---:B------:R-:W-:Y:S01]  /*65f0*/  PRMT R109, R85.reuse, 0x8880, RZ ;  /* 0x00008880556d7816 */ /* 0x040fe200000000ff */
[----:B------:R-:W-:Y:S01]  /*6600*/  IMAD R6, R70, R19, RZ ;  /* 0x0000001346067224 */ /* 0x000fe200078e02ff */
[----:B------:R-:W-:Y:S01]  /*6610*/  SHF.L.U32 R108, R85, 0x10, RZ ;  /* 0x00000010556c7819 */ /* 0x000fe200000006ff */
[----:B------:R-:W-:Y:S01]  /*6620*/  IMAD R8, R3, R72, R8 ;  /* 0x0000004803087224 */ /* 0x000fe200078e0208 */
[----:B------:R-:W-:Y:S01]  /*6630*/  MOV R3, R130 ;  /* 0x0000008200037202 */ /* 0x000fe20000000f00 */
[----:B------:R-:W-:Y:S01]  /*6640*/  IMAD R9, R4, R72, R9 ;  /* 0x0000004804097224 */ /* 0x000fe200078e0209 */
[----:B------:R-:W-:Y:S01]  /*6650*/  SHF.R.S32.HI R4, RZ, 0x18, R129 ;  /* 0x00000018ff047819 */ /* 0x000fe20000011481 */
[----:B------:R-:W-:Y:S01]  /*6660*/  IMAD R19, R70, R24, RZ ;  /* 0x0000001846137224 */ /* 0x000fe200078e02ff */
[----:B------:R-:W-:Y:S01]  /*6670*/  PRMT R106, R86, 0x8880, RZ ;  /* 0x00008880566a7816 */ /* 0x000fe200000000ff */
[----:B------:R-:W-:Y:S01]  /*6680*/  IMAD R10, R5, R72, R10 ;  /* 0x00000048050a7224 */ /* 0x000fe200078e020a */
[----:B------:R-:W-:Y:S01]  /*6690*/  SHF.R.S32.HI R5, RZ, 0x18, R128 ;  /* 0x00000018ff057819 */ /* 0x000fe20000011480 */
[----:B------:R-:W-:Y:S01]  /*66a0*/  IMAD R12, R70, R12, RZ ;  /* 0x0000000c460c7224 */ /* 0x000fe200078e02ff */
[----:B------:R-:W-:Y:S01]  /*66b0*/  SHF.L.U32 R104, R86, 0x10, RZ ;  /* 0x0000001056687819 */ /* 0x000fe200000006ff */
[C---:B------:R-:W-:Y:S01]  /*66c0*/  IMAD R24, R70.reuse, R29, RZ ;  /* 0x0000001d46187224 */ /* 0x040fe200078e02ff */
[C---:B------:R-:W-:Y:S01]  /*66d0*/  PRMT R100, R87.reuse, 0x8880, RZ ;  /* 0x0000888057647816 */ /* 0x040fe200000000ff */
[----:B------:R-:W-:Y:S01]  /*66e0*/  IMAD R29, R70, R34, RZ ;  /* 0x00000022461d7224 */ /* 0x000fe200078e02ff */
[----:B------:R-:W-:Y:S01]  /*66f0*/  SHF.L.U32 R99, R87, 0x10, RZ ;  /* 0x0000001057637819 */ /* 0x000fe200000006ff */
[----:B------:R-:W-:Y:S01]  /*6700*/  IMAD R11, R76, R72, R11 ;  /* 0x000000484c0b7224 */ /* 0x000fe200078e020b */
[----:B------:R-:W-:Y:S01]  /*6710*/  PRMT R105, R88, 0x8880, RZ ;  /* 0x0000888058697816 */ /* 0x000fe200000000ff */
[C---:B------:R-:W-:Y:S01]  /*6720*/  IMAD R13, R70.reuse, R13, RZ ;  /* 0x0000000d460d7224 */ /* 0x040fe200078e02ff */
[----:B------:R-:W-:Y:S01]  /*6730*/  PRMT R97, R89, 0x8880, RZ ;  /* 0x0000888059617816 */ /* 0x000fe200000000ff */
[C---:B------:R-:W-:Y:S01]  /*6740*/  IMAD R34, R70.reuse, R39, RZ ;  /* 0x0000002746227224 */ /* 0x040fe200078e02ff */
[----:B------:R-:W-:Y:S01]  /*6750*/  I2IP.S8.S32.SAT R11, R11, R10, RZ ;  /* 0x0000000a0b0b7239 */ /* 0x000fe200000014ff */
[C---:B------:R-:W-:Y:S01]  /*6760*/  IMAD R39, R70.reuse, R44, RZ ;  /* 0x0000002c46277224 */ /* 0x040fe200078e02ff */
[----:B------:R-:W-:Y:S01]  /*6770*/  SHF.R.S32.HI R71, RZ, 0x18, R88 ;  /* 0x00000018ff477819 */ /* 0x000fe20000011458 */
[C---:B------:R-:W-:Y:S01]  /*6780*/  IMAD R14, R70.reuse, R14, RZ ;  /* 0x0000000e460e7224 */ /* 0x040fe200078e02ff */
[----:B------:R-:W-:Y:S01]  /*6790*/  SHF.L.U32 R96, R89, 0x10, RZ ;  /* 0x0000001059607819 */ /* 0x000fe200000006ff */
[----:B------:R-:W-:Y:S01]  /*67a0*/  IMAD R12, R3, R72, R12 ;  /* 0x00000048030c7224 */ /* 0x000fe200078e020c */
[----:B------:R-:W-:Y:S01]  /*67b0*/  SHF.R.S32.HI R73, RZ, 0x18, R89 ;  /* 0x00000018ff497819 */ /* 0x000fe20000011459 */
[C---:B------:R-:W-:Y:S01]  /*67c0*/  IMAD R44, R70.reuse, R49, RZ ;  /* 0x00000031462c7224 */ /* 0x040fe200078e02ff */
[----:B------:R-:W-:Y:S01]  /*67d0*/  SHF.R.S32.HI R75, RZ, 0x18, R91 ;  /* 0x00000018ff4b7819 */ /* 0x000fe2000001145b */
[C---:B------:R-:W-:Y:S01]  /*67e0*/  IMAD R49, R70.reuse, R54, RZ ;  /* 0x0000003646317224 */ /* 0x040fe200078e02ff */
[----:B------:R-:W-:Y:S01]  /*67f0*/  SHF.L.U32 R119, R81, 0x8, RZ ;  /* 0x0000000851777819 */ /* 0x000fe200000006ff */
[----:B------:R-:W-:Y:S01]  /*6800*/  IMAD R15, R70, R15, RZ ;  /* 0x0000000f460f7224 */ /* 0x000fe200078e02ff */
[----:B------:R-:W-:Y:S01]  /*6810*/  SHF.R.S32.HI R81, RZ, 0x18, R82 ;  /* 0x00000018ff517819 */ /* 0x000fe20000011452 */
[----:B------:R-:W-:Y:S01]  /*6820*/  IMAD R13, R4, R72, R13 ;  /* 0x00000048040d7224 */ /* 0x000fe200078e020d */
[----:B------:R-:W-:Y:S01]  /*6830*/  SHF.L.U32 R116, R82, 0x8, RZ ;  /* 0x0000000852747819 */ /* 0x000fe200000006ff */
[C---:B------:R-:W-:Y:S01]  /*6840*/  IMAD R7, R70.reuse, R20, RZ ;  /* 0x0000001446077224 */ /* 0x040fe200078e02ff */
[----:B------:R-:W-:Y:S01]  /*6850*/  SHF.R.S32.HI R82, RZ, 0x18, R83 ;  /* 0x00000018ff527819 */ /* 0x000fe20000011453 */
[C---:B------:R-:W-:Y:S01]  /*6860*/  IMAD R54, R70.reuse, R59, RZ ;  /* 0x0000003b46367224 */ /* 0x040fe200078e02ff */
[----:B------:R-:W-:Y:S01]  /*6870*/  SHF.L.U32 R113, R83, 0x8, RZ ;  /* 0x0000000853717819 */ /* 0x000fe200000006ff */
[C---:B------:R-:W-:Y:S01]  /*6880*/  IMAD R20, R70.reuse, R25, RZ ;  /* 0x0000001946147224 */ /* 0x040fe200078e02ff */
[----:B------:R-:W-:Y:S01]  /*6890*/  SHF.R.S32.HI R83, RZ, 0x18, R84 ;  /* 0x00000018ff537819 */ /* 0x000fe20000011454 */
[----:B------:R-:W-:Y:S01]  /*68a0*/  IMAD R59, R70, R64, RZ ;  /* 0x00000040463b7224 */ /* 0x000fe200078e02ff */
[----:B------:R-:W-:Y:S01]  /*68b0*/  I2IP.S8.S32.SAT R64, R2, R0, R90 ;  /* 0x0000000002407239 */ /* 0x000fe2000000145a */
[----:B------:R-:W-:Y:S01]  /*68c0*/  IMAD R14, R5, R72, R14 ;  /* 0x00000048050e7224 */ /* 0x000fe200078e020e */
[----:B------:R-:W-:Y:S01]  /*68d0*/  SHF.R.S32.HI R0, RZ, 0x18, R126 ;  /* 0x00000018ff007819 */ /* 0x000fe2000001147e */
[C---:B------:R-:W-:Y:S01]  /*68e0*/  IMAD R3, R70.reuse, R16, RZ ;  /* 0x0000001046037224 */ /* 0x040fe200078e02ff */
[----:B------:R-:W-:Y:S01]  /*68f0*/  SHF.R.S32.HI R2, RZ, 0x18, R125 ;  /* 0x00000018ff027819 */ /* 0x000fe2000001147d */
[----:B------:R-:W-:Y:S01]  /*6900*/  IMAD R25, R70, R30, RZ ;  /* 0x0000001e46197224 */ /* 0x000fe200078e02ff */
[----:B------:R-:W-:Y:S01]  /*6910*/  SHF.L.U32 R110, R84, 0x8, RZ ;  /* 0x00000008546e7819 */ /* 0x000fe200000006ff */
[----:B------:R-:W-:Y:S01]  /*6920*/  IMAD.MOV.U32 R10, RZ, RZ, R127 ;  /* 0x000000ffff0a7224 */ /* 0x000fe200078e007f */
[----:B------:R-:W-:Y:S01]  /*6930*/  SHF.R.S32.HI R84, RZ, 0x18, R85 ;  /* 0x00000018ff547819 */ /* 0x000fe20000011455 */
[----:B------:R-:W-:Y:S01]  /*6940*/  IMAD R30, R70, R35, RZ ;  /* 0x00000023461e7224 */ /* 0x000fe200078e02ff */
[----:B------:R-:W-:Y:S01]  /*6950*/  SHF.R.S32.HI R85, RZ, 0x18, R86 ;  /* 0x00000018ff557819 */ /* 0x000fe20000011456 */
[----:B------:R-:W-:Y:S01]  /*6960*/  IMAD R15, R77, R72, R15 ;  /* 0x000000484d0f7224 */ /* 0x000fe200078e020f */
[----:B------:R-:W-:Y:S01]  /*6970*/  SHF.L.U32 R101, R86, 0x8, RZ ;  /* 0x0000000856657819 */ /* 0x000fe200000006ff */
[C---:B------:R-:W-:Y:S01]  /*6980*/  IMAD R4, R70.reuse, R17, RZ ;  /* 0x0000001146047224 */ /* 0x040fe200078e02ff */
[----:B------:R-:W-:Y:S01]  /*6990*/  SHF.R.S32.HI R86, RZ, 0x18, R87 ;  /* 0x00000018ff567819 */ /* 0x000fe20000011457 */
[C---:B------:R-:W-:Y:S01]  /*69a0*/  IMAD R35, R70.reuse, R40, RZ ;  /* 0x0000002846237224 */ /* 0x040fe200078e02ff */
[----:B------:R-:W-:Y:S01]  /*69b0*/  I2IP.S8.S32.SAT R14, R15, R14, RZ ;  /* 0x0000000e0f0e7239 */ /* 0x000fe200000014ff */
[C---:B------:R-:W-:Y:S01]  /*69c0*/  IMAD R40, R70.reuse, R45, RZ ;  /* 0x0000002d46287224 */ /* 0x040fe200078e02ff */
[----:B------:R-:W-:Y:S01]  /*69d0*/  SHF.L.U32 R98, R87, 0x8, RZ ;  /* 0x0000000857627819 */ /* 0x000fe200000006ff */
[----:B------:R-:W-:Y:S01]  /*69e0*/  IMAD R5, R70, R18, RZ ;  /* 0x0000001246057224 */ /* 0x000fe200078e02ff */
[----:B------:R-:W-:Y:S01]  /*69f0*/  SHF.L.U32 R102, R88, 0x8, RZ ;  /* 0x0000000858667819 */ /* 0x000fe200000006ff */
[----:B------:R-:W-:Y:S01]  /*6a00*/  IMAD R45, R70, R50, RZ ;  /* 0x00000032462d7224 */ /* 0x000fe200078e02ff */
[----:B------:R-:W-:Y:S01]  /*6a10*/  SHF.L.U32 R88, R91, 0x10, RZ ;  /* 0x000000105b587819 */ /* 0x000fe200000006ff */
[----:B------:R-:W-:Y:S01]  /*6a20*/  IMAD R3, R10, R72, R3 ;  /* 0x000000480a037224 */ /* 0x000fe200078e0203 */
[----:B------:R-:W-:Y:S01]  /*6a30*/  SHF.L.U32 R95, R89, 0x8, RZ ;  /* 0x00000008595f7819 */ /* 0x000fe200000006ff */
[C---:B------:R-:W-:Y:S01]  /*6a40*/  IMAD R50, R70.reuse, R55, RZ ;  /* 0x0000003746327224 */ /* 0x040fe200078e02ff */
[C---:B------:R-:W-:Y:S01]  /*6a50*/  PRMT R89, R91.reuse, 0x8880, RZ ;  /* 0x000088805b597816 */ /* 0x040fe200000000ff */
[----:B------:R-:W-:Y:S01]  /*6a60*/  IMAD R55, R70, R60, RZ ;  /* 0x0000003c46377224 */ /* 0x000fe200078e02ff */
[----:B------:R-:W-:Y:S01]  /*6a70*/  SHF.L.U32 R87, R91, 0x8, RZ ;  /* 0x000000085b577819 */ /* 0x000fe200000006ff */
[----:B------:R-:W-:Y:S01]  /*6a80*/  IMAD R4, R0, R72, R4 ;  /* 0x0000004800047224 */ /* 0x000fe200078e0204 */
[----:B------:R-:W-:Y:S01]  /*6a90*/  MOV R0, R124 ;  /* 0x0000007c00007202 */ /* 0x000fe20000000f00 */
[----:B------:R-:W-:Y:S01]  /*6aa0*/  IMAD R60, R70, R65, RZ ;  /* 0x00000041463c7224 */ /* 0x000fe200078e02ff */
[----:B------:R-:W-:Y:S01]  /*6ab0*/  I2IP.S8.S32.SAT R65, R9, R8, R11 ;  /* 0x0000000809417239 */ /* 0x000fe2000000140b */
[-C--:B------:R-:W-:Y:S01]  /*6ac0*/  IMAD R5, R2, R72.reuse, R5 ;  /* 0x0000004802057224 */ /* 0x080fe200078e0205 */
[----:B------:R-:W-:Y:S01]  /*6ad0*/  SHF.R.S32.HI R8, RZ, 0x18, R123 ;  /* 0x00000018ff087819 */ /* 0x000fe2000001147b */
[----:B------:R-:W-:Y:S01]  /*6ae0*/  IMAD R16, R70, R21, RZ ;  /* 0x0000001546107224 */ /* 0x000fe200078e02ff */
[----:B------:R-:W-:Y:S01]  /*6af0*/  SHF.R.S32.HI R2, RZ, 0x18, R120 ;  /* 0x00000018ff027819 */ /* 0x000fe20000011478 */
[----:B------:R-:W-:Y:S01]  /*6b00*/  IMAD R6, R78, R72, R6 ;  /* 0x000000484e067224 */ /* 0x000fe200078e0206 */
[----:B------:R-:W-:Y:S01]  /*6b10*/  SHF.R.S32.HI R9, RZ, 0x18, R122 ;  /* 0x00000018ff097819 */ /* 0x000fe2000001147a */
[----:B------:R-:W-:Y:S01]  /*6b20*/  IMAD R17, R70, R22, RZ ;  /* 0x0000001646117224 */ /* 0x000fe200078e02ff */
[----:B------:R-:W-:Y:S01]  /*6b30*/  IADD3 R68, PT, PT, R68, 0x1, RZ ;  /* 0x0000000144447810 */ /* 0x000fe20007ffe0ff */
[-C--:B------:R-:W-:Y:S01]  /*6b40*/  IMAD R7, R0, R72.reuse, R7 ;  /* 0x0000004800077224 */ /* 0x080fe200078e0207 */
[----:B------:R-:W-:Y:S01]  /*6b50*/  I2IP.S8.S32.SAT R5, R6, R5, RZ ;  /* 0x0000000506057239 */ /* 0x000fe200000014ff */
[----:B------:R-:W-:Y:S01]  /*6b60*/  IMAD R18, R70, R23, RZ ;  /* 0x0000001746127224 */ /* 0x000fe200078e02ff */
[----:B------:R-:W-:Y:S01]  /*6b70*/  MOV R0, R121 ;  /* 0x0000007900007202 */ /* 0x000fe20000000f00 */
[-C--:B------:R-:W-:Y:S01]  /*6b80*/  IMAD R16, R8, R72.reuse, R16 ;  /* 0x0000004808107224 */ /* 0x080fe200078e0210 */
[----:B------:R-:W-:Y:S01]  /*6b90*/  SHF.R.S32.HI R8, RZ, 0x18, R119 ;  /* 0x00000018ff087819 */ /* 0x000fe20000011477 */
[-C--:B------:R-:W-:Y:S02]  /*6ba0*/  IMAD R17, R9, R72.reuse, R17 ;  /* 0x0000004809117224 */ /* 0x080fe400078e0211 */
[----:B------:R-:W-:Y:S02]  /*6bb0*/  IMAD R18, R79, R72, R18 ;  /* 0x000000484f127224 */ /* 0x000fe400078e0212 */
[----:B------:R-:W-:Y:S02]  /*6bc0*/  IMAD R21, R70, R26, RZ ;  /* 0x0000001a46157224 */ /* 0x000fe400078e02ff */
[----:B------:R-:W-:Y:S01]  /*6bd0*/  IMAD R19, R0, R72, R19 ;  /* 0x0000004800137224 */ /* 0x000fe200078e0213 */
[----:B------:R-:W-:Y:S01]  /*6be0*/  I2IP.S8.S32.SAT R17, R18, R17, RZ ;  /* 0x0000001112117239 */ /* 0x000fe200000014ff */
[----:B------:R-:W-:Y:S01]  /*6bf0*/  IMAD R22, R70, R27, RZ ;  /* 0x0000001b46167224 */ /* 0x000fe200078e02ff */
[----:B------:R-:W-:Y:S01]  /*6c00*/  MOV R0, R118 ;  /* 0x0000007600007202 */ /* 0x000fe20000000f00 */
[----:B------:R-:W-:Y:S01]  /*6c10*/  IMAD R20, R2, R72, R20 ;  /* 0x0000004802147224 */ /* 0x000fe200078e0214 */
[----:B------:R-:W-:Y:S01]  /*6c20*/  I2IP.S8.S32.SAT R16, R16, R7, R17 ;  /* 0x0000000710107239 */ /* 0x000fe20000001411 */
[----:B------:R-:W-:Y:S01]  /*6c30*/  IMAD R23, R70, R28, RZ ;  /* 0x0000001c46177224 */ /* 0x000fe200078e02ff */
[----:B------:R-:W-:Y:S01]  /*6c40*/  SHF.R.S32.HI R2, RZ, 0x18, R117 ;  /* 0x00000018ff027819 */ /* 0x000fe20000011475 */
[----:B------:R-:W-:Y:S02]  /*6c50*/  IMAD R21, R8, R72, R21 ;  /* 0x0000004808157224 */ /* 0x000fe400078e0215 */
[----:B------:R-:W-:Y:S02]  /*6c60*/  IMAD R27, R70, R32, RZ ;  /* 0x00000020461b7224 */ /* 0x000fe400078e02ff */
[----:B------:R-:W-:Y:S02]  /*6c70*/  IMAD R22, R80, R72, R22 ;  /* 0x0000004850167224 */ /* 0x000fe400078e0216 */
[C---:B------:R-:W-:Y:S02]  /*6c80*/  IMAD R32, R70.reuse, R37, RZ ;  /* 0x0000002546207224 */ /* 0x040fe400078e02ff */
[----:B------:R-:W-:Y:S01]  /*6c90*/  IMAD R37, R70, R42, RZ ;  /* 0x0000002a46257224 */ /* 0x000fe200078e02ff */
[----:B------:R-:W-:Y:S01]  /*6ca0*/  I2IP.S8.S32.SAT R17, R22, R21, RZ ;  /* 0x0000001516117239 */ /* 0x000fe200000014ff */
[----:B------:R-:W-:Y:S01]  /*6cb0*/  IMAD R23, R0, R72, R23 ;  /* 0x0000004800177224 */ /* 0x000fe200078e0217 */
[----:B------:R-:W-:Y:S01]  /*6cc0*/  SHF.R.S32.HI R0, RZ, 0x18, R116 ;  /* 0x00000018ff007819 */ /* 0x000fe20000011474 */
[----:B------:R-:W-:Y:S01]  /*6cd0*/  IMAD R42, R70, R47, RZ ;  /* 0x0000002f462a7224 */ /* 0x000fe200078e02ff */
[----:B------:R-:W-:Y:S01]  /*6ce0*/  I2IP.S8.S32.SAT R17, R20, R19, R17 ;  /* 0x0000001314117239 */ /* 0x000fe20000001411 */
[C---:B------:R-:W-:Y:S02]  /*6cf0*/  IMAD R47, R70.reuse, R52, RZ ;  /* 0x00000034462f7224 */ /* 0x040fe400078e02ff */
[C---:B------:R-:W-:Y:S02]  /*6d00*/  IMAD R52, R70.reuse, R57, RZ ;  /* 0x0000003946347224 */ /* 0x040fe400078e02ff */
[C---:B------:R-:W-:Y:S02]  /*6d10*/  IMAD R26, R70.reuse, R31, RZ ;  /* 0x0000001f461a7224 */ /* 0x040fe400078e02ff */
[----:B------:R-:W-:Y:S02]  /*6d20*/  IMAD R57, R70, R62, RZ ;  /* 0x0000003e46397224 */ /* 0x000fe400078e02ff */
[-C--:B------:R-:W-:Y:S01]  /*6d30*/  IMAD R24, R2, R72.reuse, R24 ;  /* 0x0000004802187224 */ /* 0x080fe200078e0218 */
[----:B------:R-:W-:Y:S01]  /*6d40*/  MOV R2, R115 ;  /* 0x0000007300027202 */ /* 0x000fe20000000f00 */
[----:B------:R-:W-:Y:S01]  /*6d50*/  IMAD R62, R70, R67, RZ ;  /* 0x00000043463e7224 */ /* 0x000fe200078e02ff */
[----:B------:R-:W-:Y:S01]  /*6d60*/  I2IP.S8.S32.SAT R67, R4, R3, R5 ;  /* 0x0000000304437239 */ /* 0x000fe20000001405 */
[-C--:B------:R-:W-:Y:S01]  /*6d70*/  IMAD R25, R0, R72.reuse, R25 ;  /* 0x0000004800197224 */ /* 0x080fe200078e0219 */
[----:B------:R-:W-:Y:S01]  /*6d80*/  SHF.R.S32.HI R3, RZ, 0x18, R114 ;  /* 0x00000018ff037819 */ /* 0x000fe20000011472 */
[----:B------:R-:W-:Y:S01]  /*6d90*/  IMAD R28, R70, R33, RZ ;  /* 0x00000021461c7224 */ /* 0x000fe200078e02ff */
[----:B------:R-:W-:Y:S01]  /*6da0*/  SHF.R.S32.HI R4, RZ, 0x18, R113 ;  /* 0x00000018ff047819 */ /* 0x000fe20000011471 */
[-C--:B------:R-:W-:Y:S02]  /*6db0*/  IMAD R26, R81, R72.reuse, R26 ;  /* 0x00000048511a7224 */ /* 0x080fe400078e021a */
[-C--:B------:R-:W-:Y:S01]  /*6dc0*/  IMAD R27, R2, R72.reuse, R27 ;  /* 0x00000048021b7224 */ /* 0x080fe200078e021b */
[----:B------:R-:W-:Y:S01]  /*6dd0*/  SHF.R.S32.HI R2, RZ, 0x18, R111 ;  /* 0x00000018ff027819 */ /* 0x000fe2000001146f */
[----:B------:R-:W-:Y:S01]  /*6de0*/  IMAD R28, R3, R72, R28 ;  /* 0x00000048031c7224 */ /* 0x000fe200078e021c */
[----:B------:R-:W-:Y:S01]  /*6df0*/  I2IP.S8.S32.SAT R18, R26, R25, RZ ;  /* 0x000000191a127239 */ /* 0x000fe200000014ff */
[----:B------:R-:W-:Y:S01]  /*6e00*/  IMAD R31, R70, R36, RZ ;  /* 0x00000024461f7224 */ /* 0x000fe200078e02ff */
[----:B------:R-:W-:Y:S01]  /*6e10*/  SHF.R.S32.HI R3, RZ, 0x18, R108 ;  /* 0x00000018ff037819 */ /* 0x000fe2000001146c */
[-C--:B------:R-:W-:Y:S01]  /*6e20*/  IMAD R29, R4, R72.reuse, R29 ;  /* 0x00000048041d7224 */ /* 0x080fe200078e021d */
[----:B------:R-:W-:Y:S01]  /*6e30*/  I2IP.S8.S32.SAT R18, R24, R23, R18 ;  /* 0x0000001718127239 */ /* 0x000fe20000001412 */
[----:B------:R-:W-:Y:S01]  /*6e40*/  IMAD.MOV.U32 R0, RZ, RZ, R112 ;  /* 0x000000ffff007224 */ /* 0x000fe200078e0070 */
[----:B------:R-:W-:Y:S01]  /*6e50*/  SHF.R.S32.HI R4, RZ, 0x18, R107 ;  /* 0x00000018ff047819 */ /* 0x000fe2000001146b */
[-C--:B------:R-:W-:Y:S02]  /*6e60*/  IMAD R30, R82, R72.reuse, R30 ;  /* 0x00000048521e7224 */ /* 0x080fe400078e021e */
[----:B------:R-:W-:Y:S01]  /*6e70*/  IMAD R31, R0, R72, R31 ;  /* 0x00000048001f7224 */ /* 0x000fe200078e021f */
[----:B------:R-:W-:Y:S01]  /*6e80*/  SHF.R.S32.HI R0, RZ, 0x18, R110 ;  /* 0x00000018ff007819 */ /* 0x000fe2000001146e */
[----:B------:R-:W-:Y:S01]  /*6e90*/  IMAD R33, R70, R38, RZ ;  /* 0x0000002646217224 */ /* 0x000fe200078e02ff */
[----:B------:R-:W-:Y:S01]  /*6ea0*/  I2IP.S8.S32.SAT R19, R30, R29, RZ ;  /* 0x0000001d1e137239 */ /* 0x000fe200000014ff */
[-C--:B------:R-:W-:Y:S01]  /*6eb0*/  IMAD R32, R2, R72.reuse, R32 ;  /* 0x0000004802207224 */ /* 0x080fe200078e0220 */
[----:B------:R-:W-:Y:S01]  /*6ec0*/  MOV R2, R109 ;  /* 0x0000006d00027202 */ /* 0x000fe20000000f00 */
[----:B------:R-:W-:Y:S01]  /*6ed0*/  IMAD R33, R0, R72, R33 ;  /* 0x0000004800217224 */ /* 0x000fe200078e0221 */
[----:B------:R-:W-:Y:S01]  /*6ee0*/  I2IP.S8.S32.SAT R19, R28, R27, R19 ;  /* 0x0000001b1c137239 */ /* 0x000fe20000001413 */
[----:B------:R-:W-:Y:S01]  /*6ef0*/  IMAD R36, R70, R41, RZ ;  /* 0x0000002946247224 */ /* 0x000fe200078e02ff */
[----:B------:R-:W-:Y:S01]  /*6f00*/  MOV R0, R106 ;  /* 0x0000006a00007202 */ /* 0x000fe20000000f00 */
[-C--:B------:R-:W-:Y:S02]  /*6f10*/  IMAD R34, R83, R72.reuse, R34 ;  /* 0x0000004853227224 */ /* 0x080fe400078e0222 */
[-C--:B------:R-:W-:Y:S01]  /*6f20*/  IMAD R35, R2, R72.reuse, R35 ;  /* 0x0000004802237224 */ /* 0x080fe200078e0223 */
[----:B------:R-:W-:Y:S01]  /*6f30*/  SHF.R.S32.HI R2, RZ, 0x18, R104 ;  /* 0x00000018ff027819 */ /* 0x000fe20000011468 */
[----:B------:R-:W-:Y:S01]  /*6f40*/  IMAD R38, R70, R43, RZ ;  /* 0x0000002b46267224 */ /* 0x000fe200078e02ff */
[----:B------:R-:W-:Y:S01]  /*6f50*/  I2IP.S8.S32.SAT R33, R34, R33, RZ ;  /* 0x0000002122217239 */ /* 0x000fe200000014ff */
[-C--:B------:R-:W-:Y:S01]  /*6f60*/  IMAD R36, R3, R72.reuse, R36 ;  /* 0x0000004803247224 */ /* 0x080fe200078e0224 */
[----:B------:R-:W-:Y:S01]  /*6f70*/  SHF.R.S32.HI R3, RZ, 0x18, R99 ;  /* 0x00000018ff037819 */ /* 0x000fe20000011463 */
[-C--:B------:R-:W-:Y:S01]  /*6f80*/  IMAD R37, R4, R72.reuse, R37 ;  /* 0x0000004804257224 */ /* 0x080fe200078e0225 */
[----:B------:R-:W-:Y:S01]  /*6f90*/  I2IP.S8.S32.SAT R32, R32, R31, R33 ;  /* 0x0000001f20207239 */ /* 0x000fe20000001421 */
[-C--:B------:R-:W-:Y:S01]  /*6fa0*/  IMAD R38, R84, R72.reuse, R38 ;  /* 0x0000004854267224 */ /* 0x080fe200078e0226 */
[----:B------:R-:W-:Y:S01]  /*6fb0*/  SHF.R.S32.HI R4, RZ, 0x18, R98 ;  /* 0x00000018ff047819 */ /* 0x000fe20000011462 */
[----:B------:R-:W-:Y:S01]  /*6fc0*/  IMAD R39, R0, R72, R39 ;  /* 0x0000004800277224 */ /* 0x000fe200078e0227 */
[----:B------:R-:W-:Y:S01]  /*6fd0*/  SHF.R.S32.HI R0, RZ, 0x18, R101 ;  /* 0x00000018ff007819 */ /* 0x000fe20000011465 */
[----:B------:R-:W-:Y:S01]  /*6fe0*/  IMAD R41, R70, R46, RZ ;  /* 0x0000002e46297224 */ /* 0x000fe200078e02ff */
[----:B------:R-:W-:Y:S01]  /*6ff0*/  I2IP.S8.S32.SAT R37, R38, R37, RZ ;  /* 0x0000002526257239 */ /* 0x000fe200000014ff */
[----:B------:R-:W-:Y:S01]  /*7000*/  IMAD R40, R2, R72, R40 ;  /* 0x0000004802287224 */ /* 0x000fe200078e0228 */
[----:B------:R-:W-:Y:S01]  /*7010*/  MOV R2, R100 ;  /* 0x0000006400027202 */ /* 0x000fe20000000f00 */
[----:B------:R-:W-:Y:S01]  /*7020*/  IMAD R43, R70, R48, RZ ;  /* 0x00000030462b7224 */ /* 0x000fe200078e02ff */
[----:B------:R-:W-:Y:S01]  /*7030*/  I2IP.S8.S32.SAT R33, R36, R35, R37 ;  /* 0x0000002324217239 */ /* 0x000fe20000001425 */
[-C--:B------:R-:W-:Y:S01]  /*7040*/  IMAD R41, R0, R72.reuse, R41 ;  /* 0x0000004800297224 */ /* 0x080fe200078e0229 */
        /* <DEDUP_REMOVED lines=10> */
[----:B------:R-:W-:Y:S01]  /*70f0*/  IMAD R48, R70, R53, RZ ;  /* 0x0000003546307224 */ /* 0x000fe200078e02ff */
[----:B------:R-:W-:Y:S01]  /*7100*/  SHF.R.S32.HI R4, RZ, 0x18, R87 ;  /* 0x00000018ff047819 */ /* 0x000fe20000011457 */
[-C--:B------:R-:W-:Y:S02]  /*7110*/  IMAD R46, R86, R72.reuse, R46 ;  /* 0x00000048562e7224 */ /* 0x080fe400078e022e */
[-C--:B------:R-:W-:Y:S02]  /*7120*/  IMAD R47, R0, R72.reuse, R47 ;  /* 0x00000048002f7224 */ /* 0x080fe400078e022f */
[----:B------:R-:W-:Y:S01]  /*7130*/  IMAD R48, R2, R72, R48 ;  /* 0x0000004802307224 */ /* 0x000fe200078e0230 */
[----:B------:R-:W-:Y:S01]  /*7140*/  SHF.R.S32.HI R2, RZ, 0x18, R96 ;  /* 0x00000018ff027819 */ /* 0x000fe20000011460 */
[----:B------:R-:W-:Y:S01]  /*7150*/  IMAD R51, R70, R56, RZ ;  /* 0x0000003846337224 */ /* 0x000fe200078e02ff */
[----:B------:R-:W-:Y:S01]  /*7160*/  I2IP.S8.S32.SAT R35, R46, R45, RZ ;  /* 0x0000002d2e237239 */ /* 0x000fe200000014ff */
[-C--:B------:R-:W-:Y:S01]  /*7170*/  IMAD R49, R3, R72.reuse, R49 ;  /* 0x0000004803317224 */ /* 0x080fe200078e0231 */
[----:B------:R-:W-:Y:S01]  /*7180*/  SHF.R.S32.HI R3, RZ, 0x18, R95 ;  /* 0x00000018ff037819 */ /* 0x000fe2000001145f */
[----:B------:R-:W-:Y:S01]  /*7190*/  IMAD.MOV.U32 R0, RZ, RZ, R97 ;  /* 0x000000ffff007224 */ /* 0x000fe200078e0061 */
[----:B------:R-:W-:Y:S01]  /*71a0*/  I2IP.S8.S32.SAT R35, R44, R43, R35 ;  /* 0x0000002b2c237239 */ /* 0x000fe20000001423 */
[-C--:B------:R-:W-:Y:S02]  /*71b0*/  IMAD R50, R71, R72.reuse, R50 ;  /* 0x0000004847327224 */ /* 0x080fe400078e0232 */
[----:B------:R-:W-:Y:S01]  /*71c0*/  IMAD R51, R0, R72, R51 ;  /* 0x0000004800337224 */ /* 0x000fe200078e0233 */
[----:B------:R-:W-:Y:S01]  /*71d0*/  MOV R0, R94 ;  /* 0x0000005e00007202 */ /* 0x000fe20000000f00 */
[----:B------:R-:W-:Y:S01]  /*71e0*/  IMAD R53, R70, R58, RZ ;  /* 0x0000003a46357224 */ /* 0x000fe200078e02ff */
[----:B------:R-:W-:Y:S01]  /*71f0*/  I2IP.S8.S32.SAT R49, R50, R49, RZ ;  /* 0x0000003132317239 */ /* 0x000fe200000014ff */
[-C--:B------:R-:W-:Y:S01]  /*7200*/  IMAD R52, R2, R72.reuse, R52 ;  /* 0x0000004802347224 */ /* 0x080fe200078e0234 */
[----:B------:R-:W-:Y:S01]  /*7210*/  SHF.R.S32.HI R2, RZ, 0x18, R93 ;  /* 0x00000018ff027819 */ /* 0x000fe2000001145d */
[-C--:B------:R-:W-:Y:S01]  /*7220*/  IMAD R53, R3, R72.reuse, R53 ;  /* 0x0000004803357224 */ /* 0x080fe200078e0235 */
[----:B------:R-:W-:Y:S01]  /*7230*/  SHF.R.S32.HI R3, RZ, 0x18, R88 ;  /* 0x00000018ff037819 */ /* 0x000fe20000011458 */
[----:B------:R-:W-:Y:S01]  /*7240*/  IMAD R54, R73, R72, R54 ;  /* 0x0000004849367224 */ /* 0x000fe200078e0236 */
[----:B------:R-:W-:Y:S01]  /*7250*/  I2IP.S8.S32.SAT R48, R48, R47, R49 ;  /* 0x0000002f30307239 */ /* 0x000fe20000001431 */
[C---:B------:R-:W-:Y:S02]  /*7260*/  IMAD R56, R70.reuse, R61, RZ ;  /* 0x0000003d46387224 */ /* 0x040fe400078e02ff */
[----:B------:R-:W-:Y:S01]  /*7270*/  IMAD R61, R70, R66, RZ ;  /* 0x00000042463d7224 */ /* 0x000fe200078e02ff */
[----:B------:R-:W-:Y:S01]  /*7280*/  I2IP.S8.S32.SAT R66, R13, R12, R14 ;  /* 0x0000000c0d427239 */ /* 0x000fe2000000140e */
[-C--:B------:R-:W-:Y:S01]  /*7290*/  IMAD R55, R0, R72.reuse, R55 ;  /* 0x0000004800377224 */ /* 0x080fe200078e0237 */
[----:B------:R-:W-:Y:S01]  /*72a0*/  SHF.R.S32.HI R0, RZ, 0x18, R92 ;  /* 0x00000018ff007819 */ /* 0x000fe2000001145c */
[-C--:B------:R-:W-:Y:S01]  /*72b0*/  IMAD R56, R2, R72.reuse, R56 ;  /* 0x0000004802387224 */ /* 0x080fe200078e0238 */
[----:B------:R-:W-:Y:S01]  /*72c0*/  MOV R2, R89 ;  /* 0x0000005900027202 */ /* 0x000fe20000000f00 */
[----:B------:R1:W-:Y:S01]  /*72d0*/  STS.128 [R146+UR44+0x2200], R64 ;  /* 0x0022004092007988 */ /* 0x0003e20008000c2c */
[----:B------:R-:W-:Y:S01]  /*72e0*/  IMAD R58, R70, R63, RZ ;  /* 0x0000003f463a7224 */ /* 0x000fe200078e02ff */
[----:B------:R-:W-:Y:S01]  /*72f0*/  I2IP.S8.S32.SAT R49, R54, R53, RZ ;  /* 0x0000003536317239 */ /* 0x000fe200000014ff */
[-C--:B------:R-:W-:Y:S02]  /*7300*/  IMAD R57, R0, R72.reuse, R57 ;  /* 0x0000004800397224 */ /* 0x080fe400078e0239 */
[-C--:B------:R-:W-:Y:S01]  /*7310*/  IMAD R58, R74, R72.reuse, R58 ;  /* 0x000000484a3a7224 */ /* 0x080fe200078e023a */
[----:B------:R-:W-:Y:S01]  /*7320*/  I2IP.S8.S32.SAT R49, R52, R51, R49 ;  /* 0x0000003334317239 */ /* 0x000fe20000001431 */
[-C--:B------:R-:W-:Y:S01]  /*7330*/  IMAD R59, R2, R72.reuse, R59 ;  /* 0x00000048023b7224 */ /* 0x080fe200078e023b */
[----:B------:R1:W-:Y:S01]  /*7340*/  STS.128 [R145+0x2200], R16 ;  /* 0x0022001091007388 */ /* 0x0003e20000000c00 */
[-C--:B------:R-:W-:Y:S01]  /*7350*/  IMAD R60, R3, R72.reuse, R60 ;  /* 0x00000048033c7224 */ /* 0x080fe200078e023c */
[----:B------:R-:W-:Y:S01]  /*7360*/  I2IP.S8.S32.SAT R50, R58, R57, RZ ;  /* 0x000000393a327239 */ /* 0x000fe200000014ff */
[-C--:B------:R-:W-:Y:S02]  /*7370*/  IMAD R61, R4, R72.reuse, R61 ;  /* 0x00000048043d7224 */ /* 0x080fe400078e023d */
[----:B------:R-:W-:Y:S01]  /*7380*/  IMAD R62, R75, R72, R62 ;  /* 0x000000484b3e7224 */ /* 0x000fe200078e023e */
[----:B------:R-:W-:Y:S02]  /*7390*/  I2IP.S8.S32.SAT R50, R56, R55, R50 ;  /* 0x0000003738327239 */ /* 0x000fe40000001432 */
[----:B------:R1:W-:Y:S02]  /*73a0*/  STS.128 [R144+0x2200], R32 ;  /* 0x0022002090007388 */ /* 0x0003e40000000c00 */
[----:B------:R-:W-:Y:S04]  /*73b0*/  I2IP.S8.S32.SAT R61, R62, R61, RZ ;  /* 0x0000003d3e3d7239 */ /* 0x000fe800000014ff */
[----:B------:R-:W-:Y:S05]  /*73c0*/  I2IP.S8.S32.SAT R51, R60, R59, R61 ;  /* 0x0000003b3c337239 */ /* 0x000fea000000143d */
[----:B------:R1:W-:Y:S01]  /*73d0*/  STS.128 [R143+0x2200], R48 ;  /* 0x002200308f007388 */ /* 0x0003e20000000c00 */
[----:B------:R-:W-:Y:S01]  /*73e0*/  @!PT LDS RZ, [RZ] ;  /* 0x00000000fffff984 */ /* 0x000fe20000000800 */
[----:B------:R-:W-:Y:S01]  /*73f0*/  @!PT LDS RZ, [RZ] ;  /* 0x00000000fffff984 */ /* 0x000fe20000000800 */
[----:B------:R-:W-:Y:S01]  /*7400*/  @!PT LDS RZ, [RZ] ;  /* 0x00000000fffff984 */ /* 0x000fe20000000800 */
[----:B------:R-:W-:Y:S01]  /*7410*/  @!PT LDS RZ, [RZ] ;  /* 0x00000000fffff984 */ /* 0x000fe20000000800 */
[----:B------:R3:W-:Y:S07]  /*7420*/  MEMBAR.ALL.CTA ;  /* 0x0000000000007992 */ /* 0x0007ee0000008000 */
[----:B---3--:R-:W3:Y:S02]  /*7430*/  FENCE.VIEW.ASYNC.S ;  /* 0x00000000000073c6 */ /* 0x008ee40000000000 */
[----:B---3--:R-:W-:Y:S06]  /*7440*/  BAR.SYNC.DEFER_BLOCKING 0x1, 0x80 ;  /* 0x0042000000007b1d */ /* 0x008fec0000010000 */
[----:B------:R-:W-:Y:S05]  /*7450*/  @P0 BRA `(.L_x_111) ;  /* 0x0000000000300947 */ /* 0x000fea0003800000 */
[----:B------:R-:W-:Y:S02]  /*7460*/  UIADD3 UR4, UPT, UPT, UR44, 0x2200, URZ ;  /* 0x000022002c047890 */ /* 0x000fe4000fffe0ff */
[----:B------:R-:W-:Y:S02]  /*7470*/  USHF.L.U32 UR9, UR46, 0x6, URZ ;  /* 0x000000062e097899 */ /* 0x000fe400080006ff */
[----:B------:R-:W-:Y:S02]  /*7480*/  USHF.L.U32 UR10, UR45, 0x7, URZ ;  /* 0x000000072d0a7899 */ /* 0x000fe400080006ff */
[----:B------:R-:W-:Y:S01]  /*7490*/  MOV R154, UR4 ;  /* 0x00000004009a7c02 */ /* 0x000fe20008000f00 */
[----:B------:R-:W-:Y:S01]  /*74a0*/  UIADD3 UR4, UP0, UPT, UR62, 0x680, URZ ;  /* 0x000006803e047890 */ /* 0x000fe2000ff1e0ff */
[----:B------:R-:W-:Y:S02]  /*74b0*/  UMOV UR11, UR36 ;  /* 0x00000024000b7c82 */ /* 0x000fe40008000000 */
[----:B------:R-:W-:Y:S01]  /*74c0*/  R2UR UR8, R154 ;  /* 0x000000009a0872ca */ /* 0x000fe200000e0000 */
[----:B------:R-:W-:Y:S11]  /*74d0*/  UIADD3.X UR5, UPT, UPT, URZ, UR63, URZ, UP0, !UPT ;  /* 0x0000003fff057290 */ /* 0x000ff600087fe4ff */
[----:B------:R-:W-:Y:S01]  /*74e0*/  @!UPT UIADD3 URZ, UPT, UPT, URZ, URZ, URZ ;  /* 0x000000fffffff290 */ /* 0x000fe2000fffe0ff */
[----:B------:R3:W-:Y:S01]  /*74f0*/  UTMASTG.3D [UR8], [UR4] ;  /* 0x00000008040073b5 */ /* 0x0007e20008010000 */
[----:B------:R0:W-:Y:S01]  /*7500*/  UTMACMDFLUSH ;  /* 0x00000000000079b7 */ /* 0x0001e20000000000 */
[----:B---3--:R-:W-:Y:S04]  /*7510*/  DEPBAR.LE SB0, 0x0 ;  /* 0x000080000000791a */ /* 0x008fe80000000000 */
.L_x_111:
[----:B------:R-:W-:Y:S05]  /*7520*/  BSYNC.RECONVERGENT B0 ;  /* 0x0000000000007941 */ /* 0x000fea0003800200 */
.L_x_110:
[----:B------:R-:W-:Y:S01]  /*7530*/  BAR.SYNC.DEFER_BLOCKING 0x1, 0x80 ;  /* 0x0042000000007b1d */ /* 0x000fe20000010000 */
[----:B------:R-:W-:Y:S01]  /*7540*/  ISETP.NE.AND P0, PT, R150, 0x2, PT ;  /* 0x000000029600780c */ /* 0x000fe20003f05270 */
[----:B------:R-:W-:Y:S01]  /*7550*/  UISETP.NE.AND UP0, UPT, UR47, URZ, UPT ;  /* 0x000000ff2f00728c */ /* 0x000fe2000bf05270 */
[----:B------:R-:W-:Y:S01]  /*7560*/  ISETP.NE.AND P1, PT, R68, 0x4, PT ;  /* 0x000000044400780c */ /* 0x000fe20003f25270 */
[----:B------:R-:W-:Y:S01]  /*7570*/  UIADD3 UR46, UPT, UPT, UR37, UR57, URZ ;  /* 0x00000039252e7290 */ /* 0x000fe2000fffe0ff */
[----:B------:R-:W-:Y:S01]  /*7580*/  SEL R2, RZ, 0x1, P0 ;  /* 0x00000001ff027807 */ /* 0x000fe20000000000 */
[----:B------:R-:W-:Y:S01]  /*7590*/  UIADD3 UR45, UPT, UPT, UR38, UR60, URZ ;  /* 0x0000003c262d7290 */ /* 0x000fe2000fffe0ff */
[----:B------:R-:W-:Y:S02]  /*75a0*/  SEL R0, RZ, 0x1, P1 ;  /* 0x00000001ff007807 */ /* 0x000fe40000800000 */
[----:B------:R-:W-:Y:S02]  /*75b0*/  LOP3.LUT R152, R152, R2, RZ, 0x3c, !PT ;  /* 0x0000000298987212 */ /* 0x000fe400078e3cff */
[----:B------:R-:W-:Y:S02]  /*75c0*/  LOP3.LUT R153, R153, R0, RZ, 0x3c, !PT ;  /* 0x0000000099997212 */ /* 0x000fe400078e3cff */
[----:B------:R-:W-:Y:S02]  /*75d0*/  SEL R150, R150, RZ, P0 ;  /* 0x000000ff96967207 */ /* 0x000fe40000000000 */
[----:B------:R-:W-:Y:S01]  /*75e0*/  SEL R68, R68, RZ, P1 ;  /* 0x000000ff44447207 */ /* 0x000fe20000800000 */
[----:B------:R-:W-:Y:S01]  /*75f0*/  UMOV UR36, UR54 ;  /* 0x0000003600247c82 */ /* 0x000fe20008000000 */
[----:B------:R-:W-:Y:S05]  /*7600*/  BRA.U UP0, `(.L_x_112) ;  /* 0xffffffd900e07547 */ /* 0x000fea000b83ffff */
[----:B------:R-:W-:Y:S05]  /*7610*/  EXIT ;  /* 0x000000000000794d */ /* 0x000fea0003800000 */
.L_x_24:
[----:B--2---:R2:W3:Y:S02]  /*7620*/  SYNCS.PHASECHK.TRANS64.TRYWAIT P0, [R0+URZ+0xd0], R2 ;  /* 0x0000d002000075a7 */ /* 0x0044e400080011ff */
[----:B---3--:R-:W-:Y:S05]  /*7630*/  @!P0 NANOSLEEP.SYNCS 0x989680 ;  /* 0x009896800000895d */ /* 0x008fea0003900000 */
[----:B------:R-:W3:Y:S02]  /*7640*/  @!P0 SYNCS.PHASECHK.TRANS64 P0, [R0+URZ+0xd0], R2 ;  /* 0x0000d002000085a7 */ /* 0x000ee400080010ff */
[----:B---3--:R-:W-:Y:S05]  /*7650*/  @!P0 BRA `(.L_x_24) ;  /* 0xfffffffc00f08947 */ /* 0x008fea000383ffff */
[----:B------:R-:W-:Y:S05]  /*7660*/  BRA `(.L_x_113) ;  /* 0xffffffa000d47947 */ /* 0x000fea000383ffff */
.L_x_27:
[----:B-1----:R-:W-:-:S07]  /*7670*/  MOV R0, UR33 ;  /* 0x0000002100007c02 */ /* 0x002fce0008000f00 */
.L_x_114:
[----:B-1----:R1:W2:Y:S02]  /*7680*/  SYNCS.PHASECHK.TRANS64.TRYWAIT P0, [R0+URZ+0x20], R3 ;  /* 0x00002003000075a7 */ /* 0x0022a400080011ff */
[----:B--2---:R-:W-:Y:S05]  /*7690*/  @!P0 NANOSLEEP.SYNCS 0x989680 ;  /* 0x009896800000895d */ /* 0x004fea0003900000 */
[----:B------:R-:W2:Y:S02]  /*76a0*/  @!P0 SYNCS.PHASECHK.TRANS64 P0, [R0+URZ+0x20], R3 ;  /* 0x00002003000085a7 */ /* 0x000ea400080010ff */
[----:B--2---:R-:W-:Y:S05]  /*76b0*/  @!P0 BRA `(.L_x_114) ;  /* 0xfffffffc00f08947 */ /* 0x004fea000383ffff */
[----:B------:R-:W-:Y:S05]  /*76c0*/  BRA `(.L_x_26) ;  /* 0xffffffa4002c7947 */ /* 0x000fea000383ffff */
.L_x_34:
[----:B-1----:R-:W-:-:S07]  /*76d0*/  MOV R0, UR17 ;  /* 0x0000001100007c02 */ /* 0x002fce0008000f00 */
.L_x_115:
[----:B-1----:R1:W2:Y:S02]  /*76e0*/  SYNCS.PHASECHK.TRANS64.TRYWAIT P0, [R0+URZ+0x20], R3 ;  /* 0x00002003000075a7 */ /* 0x0022a400080011ff */
[----:B--2---:R-:W-:Y:S05]  /*76f0*/  @!P0 NANOSLEEP.SYNCS 0x989680 ;  /* 0x009896800000895d */ /* 0x004fea0003900000 */
[----:B------:R-:W2:Y:S02]  /*7700*/  @!P0 SYNCS.PHASECHK.TRANS64 P0, [R0+URZ+0x20], R3 ;  /* 0x00002003000085a7 */ /* 0x000ea400080010ff */
[----:B--2---:R-:W-:Y:S05]  /*7710*/  @!P0 BRA `(.L_x_115) ;  /* 0xfffffffc00f08947 */ /* 0x004fea000383ffff */
[----:B------:R-:W-:Y:S05]  /*7720*/  BRA `(.L_x_33) ;  /* 0xffffffa400ec7947 */ /* 0x000fea000383ffff */
.L_x_39:
[----:B-1----:R1:W2:Y:S02]  /*7730*/  SYNCS.PHASECHK.TRANS64.TRYWAIT P0, [R3+URZ+0x60], R0 ;  /* 0x00006000030075a7 */ /* 0x0022a400080011ff */
[----:B--2---:R-:W-:Y:S05]  /*7740*/  @!P0 NANOSLEEP.SYNCS 0x989680 ;  /* 0x009896800000895d */ /* 0x004fea0003900000 */
[----:B------:R-:W2:Y:S02]  /*7750*/  @!P0 SYNCS.PHASECHK.TRANS64 P0, [R3+URZ+0x60], R0 ;  /* 0x00006000030085a7 */ /* 0x000ea400080010ff */
[----:B--2---:R-:W-:Y:S05]  /*7760*/  @!P0 BRA `(.L_x_39) ;  /* 0xfffffffc00f08947 */ /* 0x004fea000383ffff */
[----:B------:R-:W-:Y:S05]  /*7770*/  BRA `(.L_x_116) ;  /* 0xffffffa800947947 */ /* 0x000fea000383ffff */
.L_x_43:
[----:B------:R-:W-:-:S07]  /*7780*/  MOV R0, UR4 ;  /* 0x0000000400007c02 */ /* 0x000fce0008000f00 */
.L_x_117:
[----:B-1----:R1:W2:Y:S02]  /*7790*/  SYNCS.PHASECHK.TRANS64.TRYWAIT P0, [R0+URZ], R2 ;  /* 0x00000002000075a7 */ /* 0x0022a400080011ff */
[----:B--2---:R-:W-:Y:S05]  /*77a0*/  @!P0 NANOSLEEP.SYNCS 0x989680 ;  /* 0x009896800000895d */ /* 0x004fea0003900000 */
[----:B------:R-:W2:Y:S02]  /*77b0*/  @!P0 SYNCS.PHASECHK.TRANS64 P0, [R0+URZ], R2 ;  /* 0x00000002000085a7 */ /* 0x000ea400080010ff */
[----:B--2---:R-:W-:Y:S05]  /*77c0*/  @!P0 BRA `(.L_x_117) ;  /* 0xfffffffc00f08947 */ /* 0x004fea000383ffff */
[----:B------:R-:W-:Y:S05]  /*77d0*/  BRA `(.L_x_118) ;  /* 0xffffffb000387947 */ /* 0x000fea000383ffff */
.L_x_44:
[----:B------:R-:W-:-:S07]  /*77e0*/  MOV R0, UR5 ;  /* 0x0000000500007c02 */ /* 0x000fce0008000f00 */
.L_x_119:
[----:B-1----:R1:W2:Y:S02]  /*77f0*/  SYNCS.PHASECHK.TRANS64.TRYWAIT P0, [R0+URZ], R3 ;  /* 0x00000003000075a7 */ /* 0x0022a400080011ff */
[----:B--2---:R-:W-:Y:S05]  /*7800*/  @!P0 NANOSLEEP.SYNCS 0x989680 ;  /* 0x009896800000895d */ /* 0x004fea0003900000 */
[----:B------:R-:W2:Y:S02]  /*7810*/  @!P0 SYNCS.PHASECHK.TRANS64 P0, [R0+URZ], R3 ;  /* 0x00000003000085a7 */ /* 0x000ea400080010ff */
[----:B--2---:R-:W-:Y:S05]  /*7820*/  @!P0 BRA `(.L_x_119) ;  /* 0xfffffffc00f08947 */ /* 0x004fea000383ffff */
[----:B------:R-:W-:Y:S05]  /*7830*/  BRA `(.L_x_120) ;  /* 0xffffffb000447947 */ /* 0x000fea000383ffff */
.L_x_45:
[----:B------:R-:W-:-:S07]  /*7840*/  MOV R0, UR5 ;  /* 0x0000000500007c02 */ /* 0x000fce0008000f00 */
.L_x_121:
[----:B-1----:R1:W2:Y:S02]  /*7850*/  SYNCS.PHASECHK.TRANS64.TRYWAIT P0, [R0+URZ], R3 ;  /* 0x00000003000075a7 */ /* 0x0022a400080011ff */
[----:B--2---:R-:W-:Y:S05]  /*7860*/  @!P0 NANOSLEEP.SYNCS 0x989680 ;  /* 0x009896800000895d */ /* 0x004fea0003900000 */
[----:B------:R-:W2:Y:S02]  /*7870*/  @!P0 SYNCS.PHASECHK.TRANS64 P0, [R0+URZ], R3 ;  /* 0x00000003000085a7 */ /* 0x000ea400080010ff */
[----:B--2---:R-:W-:Y:S05]  /*7880*/  @!P0 BRA `(.L_x_121) ;  /* 0xfffffffc00f08947 */ /* 0x004fea000383ffff */
[----:B------:R-:W-:Y:S05]  /*7890*/  BRA `(.L_x_122) ;  /* 0xffffffb000507947 */ /* 0x000fea000383ffff */
.L_x_48:
[----:B-1----:R1:W2:Y:S02]  /*78a0*/  SYNCS.PHASECHK.TRANS64.TRYWAIT P0, [R2+URZ+0xc0], R4 ;  /* 0x0000c004020075a7 */ /* 0x0022a400080011ff */
[----:B--2---:R-:W-:Y:S05]  /*78b0*/  @!P0 NANOSLEEP.SYNCS 0x989680 ;  /* 0x009896800000895d */ /* 0x004fea0003900000 */
[----:B------:R-:W2:Y:S02]  /*78c0*/  @!P0 SYNCS.PHASECHK.TRANS64 P0, [R2+URZ+0xc0], R4 ;  /* 0x0000c004020085a7 */ /* 0x000ea400080010ff */
[----:B--2---:R-:W-:Y:S05]  /*78d0*/  @!P0 BRA `(.L_x_48) ;  /* 0xfffffffc00f08947 */ /* 0x004fea000383ffff */
[----:B------:R-:W-:Y:S05]  /*78e0*/  BRA `(.L_x_123) ;  /* 0xffffffb000ac7947 */ /* 0x000fea000383ffff */
.L_x_49:
[----:B------:R-:W-:-:S07]  /*78f0*/  MOV R2, UR4 ;  /* 0x0000000400027c02 */ /* 0x000fce0008000f00 */
.L_x_124:
[----:B-1----:R1:W2:Y:S02]  /*7900*/  SYNCS.PHASECHK.TRANS64.TRYWAIT P0, [R2+URZ+0x70], R5 ;  /* 0x00007005020075a7 */ /* 0x0022a400080011ff */
[----:B--2---:R-:W-:Y:S05]  /*7910*/  @!P0 NANOSLEEP.SYNCS 0x989680 ;  /* 0x009896800000895d */ /* 0x004fea0003900000 */
[----:B------:R-:W2:Y:S02]  /*7920*/  @!P0 SYNCS.PHASECHK.TRANS64 P0, [R2+URZ+0x70], R5 ;  /* 0x00007005020085a7 */ /* 0x000ea400080010ff */
[----:B--2---:R-:W-:Y:S05]  /*7930*/  @!P0 BRA `(.L_x_124) ;  /* 0xfffffffc00f08947 */ /* 0x004fea000383ffff */
[----:B------:R-:W-:Y:S05]  /*7940*/  BRA `(.L_x_125) ;  /* 0xffffffb000bc7947 */ /* 0x000fea000383ffff */
.L_x_50:
[----:B-1----:R1:W2:Y:S02]  /*7950*/  SYNCS.PHASECHK.TRANS64.TRYWAIT P1, [R2+URZ+0x60], R4 ;  /* 0x00006004020075a7 */ /* 0x0022a400080211ff */
[----:B--2---:R-:W-:Y:S05]  /*7960*/  @!P1 NANOSLEEP.SYNCS 0x989680 ;  /* 0x009896800000995d */ /* 0x004fea0003900000 */
[----:B------:R-:W2:Y:S02]  /*7970*/  @!P1 SYNCS.PHASECHK.TRANS64 P1, [R2+URZ+0x60], R4 ;  /* 0x00006004020095a7 */ /* 0x000ea400080210ff */
[----:B--2---:R-:W-:Y:S05]  /*7980*/  @!P1 BRA `(.L_x_50) ;  /* 0xfffffffc00f09947 */ /* 0x004fea000383ffff */
[----:B------:R-:W-:Y:S05]  /*7990*/  BRA `(.L_x_126) ;  /* 0xffffffb000ec7947 */ /* 0x000fea000383ffff */
.L_x_53:
[----:B------:R-:W-:-:S07]  /*79a0*/  MOV R0, UR4 ;  /* 0x0000000400007c02 */ /* 0x000fce0008000f00 */
.L_x_127:
[----:B-1----:R1:W2:Y:S02]  /*79b0*/  SYNCS.PHASECHK.TRANS64.TRYWAIT P0, [R0+URZ+0x70], R2 ;  /* 0x00007002000075a7 */ /* 0x0022a400080011ff */
[----:B--2---:R-:W-:Y:S05]  /*79c0*/  @!P0 NANOSLEEP.SYNCS 0x989680 ;  /* 0x009896800000895d */ /* 0x004fea0003900000 */
[----:B------:R-:W2:Y:S02]  /*79d0*/  @!P0 SYNCS.PHASECHK.TRANS64 P0, [R0+URZ+0x70], R2 ;  /* 0x00007002000085a7 */ /* 0x000ea400080010ff */
[----:B--2---:R-:W-:Y:S05]  /*79e0*/  @!P0 BRA `(.L_x_127) ;  /* 0xfffffffc00f08947 */ /* 0x004fea000383ffff */
[----:B------:R-:W-:Y:S05]  /*79f0*/  BRA `(.L_x_52) ;  /* 0xffffffb400407947 */ /* 0x000fea000383ffff */
.L_x_62:
[----:B-1----:R-:W-:-:S04]  /*7a00*/  MOV R5, UR5 ;  /* 0x0000000500057c02 */ /* 0x002fc80008000f00 */
[----:B------:R1:W2:Y:S03]  /*7a10*/  SYNCS.PHASECHK.TRANS64.TRYWAIT P0, [R5+URZ+0x8], R6 ;  /* 0x00000806050075a7 */ /* 0x0002a600080011ff */
[----:B--2---:R-:W-:Y:S05]  /*7a20*/  @!P0 NANOSLEEP.SYNCS 0x989680 ;  /* 0x009896800000895d */ /* 0x004fea0003900000 */
[----:B------:R-:W2:Y:S02]  /*7a30*/  @!P0 SYNCS.PHASECHK.TRANS64 P0, [R5+URZ+0x8], R6 ;  /* 0x00000806050085a7 */ /* 0x000ea400080010ff */
[----:B--2---:R-:W-:Y:S05]  /*7a40*/  @!P0 BRA `(.L_x_62) ;  /* 0xfffffffc00ec8947 */ /* 0x004fea000383ffff */
[----:B------:R-:W-:Y:S05]  /*7a50*/  BRA `(.L_x_61) ;  /* 0xffffffb400f47947 */ /* 0x000fea000383ffff */
.L_x_64:
[----:B------:R-:W-:Y:S01]  /*7a60*/  BSSY B0, `(.L_x_128) ;  /* 0x0000006000007945 */ /* 0x000fe20003800000 */
[----:B------:R-:W-:-:S07]  /*7a70*/  MOV R15, 0xffffffff ;  /* 0xffffffff000f7802 */ /* 0x000fce0000000f00 */
[----:B-1---5:R-:W-:Y:S05]  /*7a80*/  WARPSYNC.COLLECTIVE R15, `(.L_x_129) ;  /* 0x000000000f0c7348 */ /* 0x022fea0003c00000 */
[----:B------:R-:W-:Y:S02]  /*7a90*/  ELECT P6, UR79, PT ;  /* 0x00000000004f782f */ /* 0x000fe400038c0000 */
[----:B------:R-:W-:Y:S01]  /*7aa0*/  MOV R14, UR79 ;  /* 0x0000004f000e7c02 */ /* 0x000fe20008000f00 */
[----:B-1---5:R-:W-:Y:S10]  /*7ab0*/  ENDCOLLECTIVE ;  /* 0x000000000000791b */ /* 0x022ff40003800000 */
.L_x_129:
[----:B------:R-:W-:Y:S05]  /*7ac0*/  BSYNC B0 ;  /* 0x0000000000007941 */ /* 0x000fea0003800000 */
.L_x_128:
[----:B------:R-:W-:Y:S01]  /*7ad0*/  PLOP3.LUT P0, PT, P6, PT, PT, 0x80, 0x8 ;  /* 0x000000000008781c */ /* 0x000fe2000370f070 */
[----:B------:R-:W-:-:S12]  /*7ae0*/  BRA `(.L_x_130) ;  /* 0xffffffb800207947 */ /* 0x000fd8000383ffff */
.L_x_66:
[----:B-1----:R-:W-:-:S04]  /*7af0*/  MOV R0, UR5 ;  /* 0x0000000500007c02 */ /* 0x002fc80008000f00 */
[----:B------:R1:W2:Y:S03]  /*7b00*/  SYNCS.PHASECHK.TRANS64.TRYWAIT P0, [R0+URZ+0x8], R4 ;  /* 0x00000804000075a7 */ /* 0x0002a600080011ff */
[----:B--2---:R-:W-:Y:S05]  /*7b10*/  @!P0 NANOSLEEP.SYNCS 0x989680 ;  /* 0x009896800000895d */ /* 0x004fea0003900000 */
[----:B------:R-:W2:Y:S02]  /*7b20*/  @!P0 SYNCS.PHASECHK.TRANS64 P0, [R0+URZ+0x8], R4 ;  /* 0x00000804000085a7 */ /* 0x000ea400080010ff */
[----:B--2---:R-:W-:Y:S05]  /*7b30*/  @!P0 BRA `(.L_x_66) ;  /* 0xfffffffc00ec8947 */ /* 0x004fea000383ffff */
[----:B------:R-:W-:Y:S05]  /*7b40*/  BRA `(.L_x_65) ;  /* 0xffffffb800247947 */ /* 0x000fea000383ffff */
.L_x_67:
[----:B-1----:R1:W2:Y:S02]  /*7b50*/  SYNCS.PHASECHK.TRANS64.TRYWAIT P0, [R0+URZ+0x60], R4 ;  /* 0x00006004000075a7 */ /* 0x0022a400080011ff */
[----:B--2---:R-:W-:Y:S05]  /*7b60*/  @!P0 NANOSLEEP.SYNCS 0x989680 ;  /* 0x009896800000895d */ /* 0x004fea0003900000 */
[----:B------:R-:W2:Y:S02]  /*7b70*/  @!P0 SYNCS.PHASECHK.TRANS64 P0, [R0+URZ+0x60], R4 ;  /* 0x00006004000085a7 */ /* 0x000ea400080010ff */
[----:B--2---:R-:W-:Y:S05]  /*7b80*/  @!P0 BRA `(.L_x_67) ;  /* 0xfffffffc00f08947 */ /* 0x004fea000383ffff */
[----:B------:R-:W-:Y:S05]  /*7b90*/  BRA `(.L_x_131) ;  /* 0xffffffbc00007947 */ /* 0x000fea000383ffff */
.L_x_69:
[----:B------:R-:W-:-:S07]  /*7ba0*/  MOV R0, UR23 ;  /* 0x0000001700007c02 */ /* 0x000fce0008000f00 */
.L_x_132:
[----:B-1----:R1:W2:Y:S02]  /*7bb0*/  SYNCS.PHASECHK.TRANS64.TRYWAIT P0, [R0+URZ+0xa0], R4 ;  /* 0x0000a004000075a7 */ /* 0x0022a400080011ff */
[----:B--2---:R-:W-:Y:S05]  /*7bc0*/  @!P0 NANOSLEEP.SYNCS 0x989680 ;  /* 0x009896800000895d */ /* 0x004fea0003900000 */
[----:B------:R-:W2:Y:S02]  /*7bd0*/  @!P0 SYNCS.PHASECHK.TRANS64 P0, [R0+URZ+0xa0], R4 ;  /* 0x0000a004000085a7 */ /* 0x000ea400080010ff */
[----:B--2---:R-:W-:Y:S05]  /*7be0*/  @!P0 BRA `(.L_x_132) ;  /* 0xfffffffc00f08947 */ /* 0x004fea000383ffff */
[----:B------:R-:W-:Y:S05]  /*7bf0*/  BRA `(.L_x_133) ;  /* 0xffffffbc004c7947 */ /* 0x000fea000383ffff */
.L_x_72:
[----:B------:R-:W-:Y:S07]  /*7c00*/  MOV R0, UR5 ;  /* 0x0000000500007c02 */ /* 0x000fee0008000f00 */
.L_x_134:
[----:B-1----:R1:W2:Y:S02]  /*7c10*/  SYNCS.PHASECHK.TRANS64.TRYWAIT P0, [R0+URZ], R4 ;  /* 0x00000004000075a7 */ /* 0x0022a400080011ff */
[----:B--2---:R-:W-:Y:S05]  /*7c20*/  @!P0 NANOSLEEP.SYNCS 0x989680 ;  /* 0x009896800000895d */ /* 0x004fea0003900000 */
[----:B------:R-:W2:Y:S02]  /*7c30*/  @!P0 SYNCS.PHASECHK.TRANS64 P0, [R0+URZ], R4 ;  /* 0x00000004000085a7 */ /* 0x000ea400080010ff */
[----:B--2---:R-:W-:Y:S05]  /*7c40*/  @!P0 BRA `(.L_x_134) ;  /* 0xfffffffc00f08947 */ /* 0x004fea000383ffff */
[----:B------:R-:W-:Y:S05]  /*7c50*/  BRA `(.L_x_71) ;  /* 0xffffffbc00607947 */ /* 0x000fea000383ffff */
.L_x_76:
[----:B-1----:R-:W-:-:S07]  /*7c60*/  MOV R0, UR4 ;  /* 0x0000000400007c02 */ /* 0x002fce0008000f00 */
.L_x_135:
[----:B-1----:R1:W2:Y:S02]  /*7c70*/  SYNCS.PHASECHK.TRANS64.TRYWAIT P0, [R0+URZ], R2 ;  /* 0x00000002000075a7 */ /* 0x0022a400080011ff */
[----:B--2---:R-:W-:Y:S05]  /*7c80*/  @!P0 NANOSLEEP.SYNCS 0x989680 ;  /* 0x009896800000895d */ /* 0x004fea0003900000 */
[----:B------:R-:W2:Y:S02]  /*7c90*/  @!P0 SYNCS.PHASECHK.TRANS64 P0, [R0+URZ], R2 ;  /* 0x00000002000085a7 */ /* 0x000ea400080010ff */
[----:B--2---:R-:W-:Y:S05]  /*7ca0*/  @!P0 BRA `(.L_x_135) ;  /* 0xfffffffc00f08947 */ /* 0x004fea000383ffff */
[----:B------:R-:W-:Y:S05]  /*7cb0*/  BRA `(.L_x_136) ;  /* 0xffffffc0002c7947 */ /* 0x000fea000383ffff */
.L_x_77:
[----:B------:R-:W-:-:S07]  /*7cc0*/  MOV R0, UR5 ;  /* 0x0000000500007c02 */ /* 0x000fce0008000f00 */
.L_x_137:
[----:B-1----:R1:W2:Y:S02]  /*7cd0*/  SYNCS.PHASECHK.TRANS64.TRYWAIT P0, [R0+URZ], R3 ;  /* 0x00000003000075a7 */ /* 0x0022a400080011ff */
[----:B--2---:R-:W-:Y:S05]  /*7ce0*/  @!P0 NANOSLEEP.SYNCS 0x989680 ;  /* 0x009896800000895d */ /* 0x004fea0003900000 */
[----:B------:R-:W2:Y:S02]  /*7cf0*/  @!P0 SYNCS.PHASECHK.TRANS64 P0, [R0+URZ], R3 ;  /* 0x00000003000085a7 */ /* 0x000ea400080010ff */
[----:B--2---:R-:W-:Y:S05]  /*7d00*/  @!P0 BRA `(.L_x_137) ;  /* 0xfffffffc00f08947 */ /* 0x004fea000383ffff */
[----:B------:R-:W-:Y:S05]  /*7d10*/  BRA `(.L_x_138) ;  /* 0xffffffc000387947 */ /* 0x000fea000383ffff */
.L_x_78:
[----:B------:R-:W-:-:S07]  /*7d20*/  MOV R0, UR5 ;  /* 0x0000000500007c02 */ /* 0x000fce0008000f00 */
.L_x_139:
[----:B-1----:R1:W2:Y:S02]  /*7d30*/  SYNCS.PHASECHK.TRANS64.TRYWAIT P0, [R0+URZ], R3 ;  /* 0x00000003000075a7 */ /* 0x0022a400080011ff */
[----:B--2---:R-:W-:Y:S05]  /*7d40*/  @!P0 NANOSLEEP.SYNCS 0x989680 ;  /* 0x009896800000895d */ /* 0x004fea0003900000 */
[----:B------:R-:W2:Y:S02]  /*7d50*/  @!P0 SYNCS.PHASECHK.TRANS64 P0, [R0+URZ], R3 ;  /* 0x00000003000085a7 */ /* 0x000ea400080010ff */
[----:B--2---:R-:W-:Y:S05]  /*7d60*/  @!P0 BRA `(.L_x_139) ;  /* 0xfffffffc00f08947 */ /* 0x004fea000383ffff */
[----:B------:R-:W-:Y:S05]  /*7d70*/  BRA `(.L_x_140) ;  /* 0xffffffc000447947 */ /* 0x000fea000383ffff */
.L_x_81:
[----:B------:R-:W-:-:S07]  /*7d80*/  MOV R0, UR17 ;  /* 0x0000001100007c02 */ /* 0x000fce0008000f00 */
.L_x_141:
[----:B-1----:R1:W2:Y:S02]  /*7d90*/  SYNCS.PHASECHK.TRANS64.TRYWAIT P1, [R0+URZ+0xe0], R2 ;  /* 0x0000e002000075a7 */ /* 0x0022a400080211ff */
[----:B--2---:R-:W-:Y:S05]  /*7da0*/  @!P1 NANOSLEEP.SYNCS 0x989680 ;  /* 0x009896800000995d */ /* 0x004fea0003900000 */
[----:B------:R-:W2:Y:S02]  /*7db0*/  @!P1 SYNCS.PHASECHK.TRANS64 P1, [R0+URZ+0xe0], R2 ;  /* 0x0000e002000095a7 */ /* 0x000ea400080210ff */
[----:B--2---:R-:W-:Y:S05]  /*7dc0*/  @!P1 BRA `(.L_x_141) ;  /* 0xfffffffc00f09947 */ /* 0x004fea000383ffff */
[----:B------:R-:W-:Y:S05]  /*7dd0*/  BRA `(.L_x_142) ;  /* 0xffffffc000907947 */ /* 0x000fea000383ffff */
.L_x_86:
[----:B--2---:R2:W3:Y:S02]  /*7de0*/  SYNCS.PHASECHK.TRANS64.TRYWAIT P0, [R7+URZ+0x60], R0 ;  /* 0x00006000070075a7 */ /* 0x0044e400080011ff */
[----:B---3--:R-:W-:Y:S05]  /*7df0*/  @!P0 NANOSLEEP.SYNCS 0x989680 ;  /* 0x009896800000895d */ /* 0x008fea0003900000 */
[----:B------:R-:W3:Y:S02]  /*7e00*/  @!P0 SYNCS.PHASECHK.TRANS64 P0, [R7+URZ+0x60], R0 ;  /* 0x00006000070085a7 */ /* 0x000ee400080010ff */
[----:B---3--:R-:W-:Y:S05]  /*7e10*/  @!P0 BRA `(.L_x_86) ;  /* 0xfffffffc00f08947 */ /* 0x008fea000383ffff */
[----:B------:R-:W-:Y:S05]  /*7e20*/  BRA `(.L_x_143) ;  /* 0xffffffc400ac7947 */ /* 0x000fea000383ffff */
.L_x_89:
[----:B-1----:R-:W-:Y:S07]  /*7e30*/  MOV R0, UR17 ;  /* 0x0000001100007c02 */ /* 0x002fee0008000f00 */
.L_x_144:
[----:B-1----:R1:W2:Y:S02]  /*7e40*/  SYNCS.PHASECHK.TRANS64.TRYWAIT P2, [R0+URZ+0x58], R7 ;  /* 0x00005807000075a7 */ /* 0x0022a400080411ff */
[----:B--2---:R-:W-:Y:S05]  /*7e50*/  @!P2 NANOSLEEP.SYNCS 0x989680 ;  /* 0x009896800000a95d */ /* 0x004fea0003900000 */
[----:B------:R-:W2:Y:S02]  /*7e60*/  @!P2 SYNCS.PHASECHK.TRANS64 P2, [R0+URZ+0x58], R7 ;  /* 0x000058070000a5a7 */ /* 0x000ea400080410ff */
[----:B--2---:R-:W-:Y:S05]  /*7e70*/  @!P2 BRA `(.L_x_144) ;  /* 0xfffffffc00f0a947 */ /* 0x004fea000383ffff */
[----:B------:R-:W-:Y:S05]  /*7e80*/  BRA `(.L_x_88) ;  /* 0xffffffcc000c7947 */ /* 0x000fea000383ffff */
.L_x_92:
[----:B-1----:R-:W-:Y:S07]  /*7e90*/  MOV R0, UR17 ;  /* 0x0000001100007c02 */ /* 0x002fee0008000f00 */
.L_x_145:
[----:B-1----:R1:W2:Y:S02]  /*7ea0*/  SYNCS.PHASECHK.TRANS64.TRYWAIT P0, [R0+URZ+0x48], R6 ;  /* 0x00004806000075a7 */ /* 0x0022a400080011ff */
[----:B--2---:R-:W-:Y:S05]  /*7eb0*/  @!P0 NANOSLEEP.SYNCS 0x989680 ;  /* 0x009896800000895d */ /* 0x004fea0003900000 */
[----:B------:R-:W2:Y:S02]  /*7ec0*/  @!P0 SYNCS.PHASECHK.TRANS64 P0, [R0+URZ+0x48], R6 ;  /* 0x00004806000085a7 */ /* 0x000ea400080010ff */
[----:B--2---:R-:W-:Y:S05]  /*7ed0*/  @!P0 BRA `(.L_x_145) ;  /* 0xfffffffc00f08947 */ /* 0x004fea000383ffff */
[----:B------:R-:W-:Y:S05]  /*7ee0*/  BRA `(.L_x_146) ;  /* 0xffffffcc005c7947 */ /* 0x000fea000383ffff */
.L_x_95:
[----:B--2---:R2:W4:Y:S02]  /*7ef0*/  SYNCS.PHASECHK.TRANS64.TRYWAIT P0, [R3+URZ+0x60], R0 ;  /* 0x00006000030075a7 */ /* 0x00452400080011ff */
[----:B----4-:R-:W-:Y:S05]  /*7f00*/  @!P0 NANOSLEEP.SYNCS 0x989680 ;  /* 0x009896800000895d */ /* 0x010fea0003900000 */
[----:B------:R-:W4:Y:S02]  /*7f10*/  @!P0 SYNCS.PHASECHK.TRANS64 P0, [R3+URZ+0x60], R0 ;  /* 0x00006000030085a7 */ /* 0x000f2400080010ff */
[----:B----4-:R-:W-:Y:S05]  /*7f20*/  @!P0 BRA `(.L_x_95) ;  /* 0xfffffffc00f08947 */ /* 0x010fea000383ffff */
[----:B------:R-:W-:Y:S05]  /*7f30*/  BRA `(.L_x_147) ;  /* 0xffffffd000a87947 */ /* 0x000fea000383ffff */
.L_x_106:
[----:B-1----:R-:W-:Y:S04]  /*7f40*/  MOV R0, UR44 ;  /* 0x0000002c00007c02 */ /* 0x002fe80008000f00 */
[----:B------:R1:W2:Y:S03]  /*7f50*/  SYNCS.PHASECHK.TRANS64.TRYWAIT P1, [R0+URZ+0x40], R3 ;  /* 0x00004003000075a7 */ /* 0x0002a600080211ff */
[----:B--2---:R-:W-:Y:S05]  /*7f60*/  @!P1 NANOSLEEP.SYNCS 0x989680 ;  /* 0x009896800000995d */ /* 0x004fea0003900000 */
[----:B------:R-:W2:Y:S02]  /*7f70*/  @!P1 SYNCS.PHASECHK.TRANS64 P1, [R0+URZ+0x40], R3 ;  /* 0x00004003000095a7 */ /* 0x000ea400080210ff */
[----:B--2---:R-:W-:Y:S05]  /*7f80*/  @!P1 BRA `(.L_x_106) ;  /* 0xfffffffc00ec9947 */ /* 0x004fea000383ffff */
[----:B------:R-:W-:Y:S05]  /*7f90*/  BRA `(.L_x_105) ;  /* 0xffffffe000007947 */ /* 0x000fea000383ffff */
.L_x_108:
[----:B------:R1:W1:Y:S02]  /*7fa0*/  SYNCS.PHASECHK.TRANS64.TRYWAIT P1, [R149+URZ+0x80], R4 ;  /* 0x00008004950075a7 */ /* 0x00026400080211ff */
[----:B-1----:R-:W-:Y:S05]  /*7fb0*/  @!P1 NANOSLEEP.SYNCS 0x989680 ;  /* 0x009896800000995d */ /* 0x002fea0003900000 */
[----:B------:R-:W1:Y:S02]  /*7fc0*/  @!P1 SYNCS.PHASECHK.TRANS64 P1, [R149+URZ+0x80], R4 ;  /* 0x00008004950095a7 */ /* 0x000e6400080210ff */
[----:B-1----:R-:W-:Y:S05]  /*7fd0*/  @!P1 BRA `(.L_x_108) ;  /* 0xfffffffc00f09947 */ /* 0x002fea000383ffff */
[----:B------:R-:W-:Y:S05]  /*7fe0*/  BRA `(.L_x_107) ;  /* 0xffffffe000447947 */ /* 0x000fea000383ffff */
        .weak           $__internal_0_$__cuda_sm10x_tcgen05_guardrail_trap_col_being_dealloced_not_returned_by_alloc
        .type           $__internal_0_$__cuda_sm10x_tcgen05_guardrail_trap_col_being_dealloced_not_returned_by_alloc,@function
        .size           $__internal_0_$__cuda_sm10x_tcgen05_guardrail_trap_col_being_dealloced_not_returned_by_alloc,($__internal_1_$__cuda_sm10x_tcgen05_guardrail_trap_phase_invalid_during_alloc - $__internal_0_$__cuda_sm10x_tcgen05_guardrail_trap_col_being_dealloced_not_returned_by_alloc)
$__internal_0_$__cuda_sm10x_tcgen05_guardrail_trap_col_being_dealloced_not_returned_by_alloc:
[----:B------:R-:W-:Y:S05]  /*7ff0*/  BPT.TRAP 0x1 ;  /* 0x000000040000795c */ /* 0x000fea0000300000 */
[----:B------:R-:W-:-:S04]  /*8000*/  HFMA2 R3, -RZ, RZ, 0, 0 ;  /* 0x00000000ff037431 */ /* 0x000fc800000001ff */
[----:B------:R-:W-:Y:S05]  /*8010*/  RET.REL.NODEC R2 `(_ZN7cutlass13device_kernelINS_4gemm6kernel13GemmUniversalIN4cute5tupleIJiiiiEEENS1_10collective13CollectiveMmaINS1_35MainloopSm100TmaUmmaWarpSpecializedILi4ELi2ELi4ENS5_IJNS4_1CILi2EEESB_NSA_ILi1EEEEEEEENS5_IJNSA_ILi256EEENSA_ILi64EEESG_EEEaNS5_IJlSC_lEEEaSI_NS4_8TiledMMAINS4_8MMA_AtomIJNS4_21SM100_MMA_S8_2x1SM_SSIaaiLi256ELi64ELNS4_4UMMA5MajorE0ELSN_0ELNSM_8SaturateE0EEEEEENS4_6LayoutINS5_IJSC_SC_SC_EEENS5_IJNSA_ILi0EEEST_ST_EEEEENS5_IJNS4_10UnderscoreESW_SW_EEEEENS4_28SM100_TMA_2SM_LOAD_MULTICASTENS4_14ComposedLayoutINS4_7SwizzleILi2ELi4ELi3EEENS4_18smem_ptr_flag_bitsILi8EEENSR_INS5_IJNSA_ILi8EEESG_EEENS5_IJSG_SC_EEEEEEEvNS4_8identityENS4_18SM100_TMA_2SM_LOADES19_vS1A_EENS_8epilogue10collective18CollectiveEpilogueINS1D_23Sm100TmaWarpSpecializedILi1ELi1ELi64ELb0ELb0EEEJNS5_IJNSA_ILi128EEESG_SG_EEENS5_IJNSR_IS1I_SC_EENSR_ISG_SC_EEEEEaSI_aSI_NS1D_6fusion15FusionCallbacksIS1H_NS1N_17LinearCombinationIaiaiLNS_15FloatRoundStyleE2EEES1J_S1M_JEEENS4_5SM1004TMEM4LOAD26SM100_TMEM_LOAD_32dp32b64xENS4_13SM90_TMA_LOADES19_NS4_39AutoVectorizingCopyWithAssumedAlignmentILi128EEENS4_14SM90_TMA_STOREES19_S1Z_S1Z_EEEvvEEEEvNT_6ParamsE) ;  /* 0xffffff7c02f87950 */ /* 0x000fea0003c3ffff */
        .weak           $__internal_1_$__cuda_sm10x_tcgen05_guardrail_trap_phase_invalid_during_alloc
        .type           $__internal_1_$__cuda_sm10x_tcgen05_guardrail_trap_phase_invalid_during_alloc,@function
        .size           $__internal_1_$__cuda_sm10x_tcgen05_guardrail_trap_phase_invalid_during_alloc,($__internal_2_$__cuda_sm10x_tcgen05_guardrail_trap_unallocated_columns_being_dealloced - $__internal_1_$__cuda_sm10x_tcgen05_guardrail_trap_phase_invalid_during_alloc)
$__internal_1_$__cuda_sm10x_tcgen05_guardrail_trap_phase_invalid_during_alloc:
[----:B------:R-:W-:Y:S05]  /*8020*/  BPT.TRAP 0x1 ;  /* 0x000000040000795c */ /* 0x000fea0000300000 */
[----:B------:R-:W-:-:S04]  /*8030*/  MOV R5, 0x0 ;  /* 0x0000000000057802 */ /* 0x000fc80000000f00 */
[----:B------:R-:W-:Y:S05]  /*8040*/  RET.REL.NODEC R4 `(_ZN7cutlass13device_kernelINS_4gemm6kernel13GemmUniversalIN4cute5tupleIJiiiiEEENS1_10collective13CollectiveMmaINS1_35MainloopSm100TmaUmmaWarpSpecializedILi4ELi2ELi4ENS5_IJNS4_1CILi2EEESB_NSA_ILi1EEEEEEEENS5_IJNSA_ILi256EEENSA_ILi64EEESG_EEEaNS5_IJlSC_lEEEaSI_NS4_8TiledMMAINS4_8MMA_AtomIJNS4_21SM100_MMA_S8_2x1SM_SSIaaiLi256ELi64ELNS4_4UMMA5MajorE0ELSN_0ELNSM_8SaturateE0EEEEEENS4_6LayoutINS5_IJSC_SC_SC_EEENS5_IJNSA_ILi0EEEST_ST_EEEEENS5_IJNS4_10UnderscoreESW_SW_EEEEENS4_28SM100_TMA_2SM_LOAD_MULTICASTENS4_14ComposedLayoutINS4_7SwizzleILi2ELi4ELi3EEENS4_18smem_ptr_flag_bitsILi8EEENSR_INS5_IJNSA_ILi8EEESG_EEENS5_IJSG_SC_EEEEEEEvNS4_8identityENS4_18SM100_TMA_2SM_LOADES19_vS1A_EENS_8epilogue10collective18CollectiveEpilogueINS1D_23Sm100TmaWarpSpecializedILi1ELi1ELi64ELb0ELb0EEEJNS5_IJNSA_ILi128EEESG_SG_EEENS5_IJNSR_IS1I_SC_EENSR_ISG_SC_EEEEEaSI_aSI_NS1D_6fusion15FusionCallbacksIS1H_NS1N_17LinearCombinationIaiaiLNS_15FloatRoundStyleE2EEES1J_S1M_JEEENS4_5SM1004TMEM4LOAD26SM100_TMEM_LOAD_32dp32b64xENS4_13SM90_TMA_LOADES19_NS4_39AutoVectorizingCopyWithAssumedAlignmentILi128EEENS4_14SM90_TMA_STOREES19_S1Z_S1Z_EEEvvEEEEvNT_6ParamsE) ;  /* 0xffffff7c04ec7950 */ /* 0x000fea0003c3ffff */
        .weak           $__internal_2_$__cuda_sm10x_tcgen05_guardrail_trap_unallocated_columns_being_dealloced
        .type           $__internal_2_$__cuda_sm10x_tcgen05_guardrail_trap_unallocated_columns_being_dealloced,@function
        .size           $__internal_2_$__cuda_sm10x_tcgen05_guardrail_trap_unallocated_columns_being_dealloced,(.L_x_149 - $__internal_2_$__cuda_sm10x_tcgen05_guardrail_trap_unallocated_columns_being_dealloced)
$__internal_2_$__cuda_sm10x_tcgen05_guardrail_trap_unallocated_columns_being_dealloced:
[----:B------:R-:W-:Y:S05]  /*8050*/  BPT.TRAP 0x1 ;  /* 0x000000040000795c */ /* 0x000fea0000300000 */
[----:B------:R-:W-:-:S04]  /*8060*/  HFMA2 R3, -RZ, RZ, 0, 0 ;  /* 0x00000000ff037431 */ /* 0x000fc800000001ff */
[----:B------:R-:W-:Y:S05]  /*8070*/  RET.REL.NODEC R2 `(_ZN7cutlass13device_kernelINS_4gemm6kernel13GemmUniversalIN4cute5tupleIJiiiiEEENS1_10collective13CollectiveMmaINS1_35MainloopSm100TmaUmmaWarpSpecializedILi4ELi2ELi4ENS5_IJNS4_1CILi2EEESB_NSA_ILi1EEEEEEEENS5_IJNSA_ILi256EEENSA_ILi64EEESG_EEEaNS5_IJlSC_lEEEaSI_NS4_8TiledMMAINS4_8MMA_AtomIJNS4_21SM100_MMA_S8_2x1SM_SSIaaiLi256ELi64ELNS4_4UMMA5MajorE0ELSN_0ELNSM_8SaturateE0EEEEEENS4_6LayoutINS5_IJSC_SC_SC_EEENS5_IJNSA_ILi0EEEST_ST_EEEEENS5_IJNS4_10UnderscoreESW_SW_EEEEENS4_28SM100_TMA_2SM_LOAD_MULTICASTENS4_14ComposedLayoutINS4_7SwizzleILi2ELi4ELi3EEENS4_18smem_ptr_flag_bitsILi8EEENSR_INS5_IJNSA_ILi8EEESG_EEENS5_IJSG_SC_EEEEEEEvNS4_8identityENS4_18SM100_TMA_2SM_LOADES19_vS1A_EENS_8epilogue10collective18CollectiveEpilogueINS1D_23Sm100TmaWarpSpecializedILi1ELi1ELi64ELb0ELb0EEEJNS5_IJNSA_ILi128EEESG_SG_EEENS5_IJNSR_IS1I_SC_EENSR_ISG_SC_EEEEEaSI_aSI_NS1D_6fusion15FusionCallbacksIS1H_NS1N_17LinearCombinationIaiaiLNS_15FloatRoundStyleE2EEES1J_S1M_JEEENS4_5SM1004TMEM4LOAD26SM100_TMEM_LOAD_32dp32b64xENS4_13SM90_TMA_LOADES19_NS4_39AutoVectorizingCopyWithAssumedAlignmentILi128EEENS4_14SM90_TMA_STOREES19_S1Z_S1Z_EEEvvEEEEvNT_6ParamsE) ;  /* 0xffffff7c02e07950 */ /* 0x000fea0003c3ffff */
.L_x_148:
[----:B------:R-:W-:-:S00]  /*8080*/  BRA `(.L_x_148) ;  /* 0xfffffffc00fc7947 */ /* 0x000fc0000383ffff */
[----:B------:R-:W-:-:S00]  /*8090*/  NOP ;  /* 0x0000000000007918 */ /* 0x000fc00000000000 */
        /* <DEDUP_REMOVED lines=14> */
.L_x_149:


//--------------------- .nv.global.init           --------------------------
	.section	.nv.global.init,"aw",@progbits
.nv.global.init:
	.type		$str$27,@object
	.size		$str$27,($str$28 - $str$27)
$str$27:
        /*0000*/ 	.byte	0x28, 0x61, 0x64, 0x64, 0x72, 0x65, 0x73, 0x73, 0x20, 0x26, 0x20, 0x6d, 0x61, 0x73, 0x6b, 0x29
        /*0010*/ 	.byte	0x20, 0x3d, 0x3d, 0x20, 0x30, 0x00
	.type		$str$28,@object
	.size		$str$28,($str$26 - $str$28)
$str$28:
        /*0016*/ 	.byte	0x2f, 0x74, 0x6d, 0x70, 0x2f, 0x63, 0x75, 0x74, 0x6c, 0x61, 0x73, 0x73, 0x5f, 0x73, 0x77, 0x65
        /*0026*/ 	.byte	0x65, 0x70, 0x5f, 0x73, 0x72, 0x63, 0x2f, 0x69, 0x6e, 0x63, 0x6c, 0x75, 0x64, 0x65, 0x2f, 0x63
        /*0036*/ 	.byte	0x75, 0x74, 0x65, 0x2f, 0x70, 0x6f, 0x69, 0x6e, 0x74, 0x65, 0x72, 0x5f, 0x66, 0x6c, 0x61, 0x67
        /*0046*/ 	.byte	0x67, 0x65, 0x64, 0x2e, 0x68, 0x70, 0x70, 0x00
	.type		$str$26,@object
	.size		$str$26,($str$25 - $str$26)
$str$26:
        /*004e*/ 	.byte	0x2f, 0x74, 0x6d, 0x70, 0x2f, 0x63, 0x75, 0x74, 0x6c, 0x61, 0x73, 0x73, 0x5f, 0x73, 0x77, 0x65
        /*005e*/ 	.byte	0x65, 0x70, 0x5f, 0x73, 0x72, 0x63, 0x2f, 0x69, 0x6e, 0x63, 0x6c, 0x75, 0x64, 0x65, 0x2f, 0x63
        /*006e*/ 	.byte	0x75, 0x74, 0x65, 0x2f, 0x61, 0x74, 0x6f, 0x6d, 0x2f, 0x63, 0x6f, 0x70, 0x79, 0x5f, 0x74, 0x72
        /*007e*/ 	.byte	0x61, 0x69, 0x74, 0x73, 0x5f, 0x73, 0x6d, 0x31, 0x30, 0x30, 0x2e, 0x68, 0x70, 0x70, 0x00
	.type		$str$25,@object
	.size		$str$25,(__unnamed_1 - $str$25)
$str$25:
        /*008d*/ 	.byte	0x28, 0x28, 0x75, 0x69, 0x6e, 0x74, 0x33, 0x32, 0x5f, 0x74, 0x28, 0x74, 0x68, 0x72, 0x65, 0x61
        /*009d*/ 	.byte	0x64, 0x49, 0x64, 0x78, 0x2e, 0x78, 0x29, 0x20, 0x2f, 0x20, 0x33, 0x32, 0x29, 0x20, 0x25, 0x20
        /*00ad*/ 	.byte	0x34, 0x29, 0x20, 0x3d, 0x3d, 0x20, 0x28, 0x28, 0x28, 0x74, 0x6d, 0x65, 0x6d, 0x5f, 0x61, 0x64
        /*00bd*/ 	.byte	0x64, 0x72, 0x20, 0x3e, 0x3e, 0x20, 0x31, 0x36, 0x29, 0x20, 0x2f, 0x20, 0x33, 0x32, 0x29, 0x20
        /*00cd*/ 	.byte	0x25, 0x20, 0x34, 0x29, 0x00
	.type		__unnamed_1,@object
	.size		__unnamed_1,(__unnamed_2 - __unnamed_1)
__unnamed_1:
        /*00d2*/ 	.byte	0x61, 0x75, 0x74, 0x6f, 0x20, 0x63, 0x75, 0x74, 0x65, 0x3a, 0x3a, 0x61, 0x73, 0x5f, 0x70, 0x6f
        /* <DEDUP_REMOVED lines=24> */
        /*0262*/ 	.byte	0x5d, 0x00
	.type		__unnamed_2,@object
	.size		__unnamed_2,(.L_2 - __unnamed_2)
__unnamed_2:
        /* <DEDUP_REMOVED lines=42> */
        /*0504*/ 	.byte	0x43, 0x3c, 0x30, 0x3e, 0x3e, 0x3e, 0x3e, 0x5d, 0x00
.L_2:


//--------------------- .nv.shared._ZN7cutlass13device_kernelINS_4gemm6kernel13GemmUniversalIN4cute5tupleIJiiiiEEENS1_10collective13CollectiveMmaINS1_35MainloopSm100TmaUmmaWarpSpecializedILi4ELi2ELi4ENS5_IJNS4_1CILi2EEESB_NSA_ILi1EEEEEEEENS5_IJNSA_ILi256EEENSA_ILi64EEESG_EEEaNS5_IJlSC_lEEEaSI_NS4_8TiledMMAINS4_8MMA_AtomIJNS4_21SM100_MMA_S8_2x1SM_SSIaaiLi256ELi64ELNS4_4UMMA5MajorE0ELSN_0ELNSM_8SaturateE0EEEEEENS4_6LayoutINS5_IJSC_SC_SC_EEENS5_IJNSA_ILi0EEEST_ST_EEEEENS5_IJNS4_10UnderscoreESW_SW_EEEEENS4_28SM100_TMA_2SM_LOAD_MULTICASTENS4_14ComposedLayoutINS4_7SwizzleILi2ELi4ELi3EEENS4_18smem_ptr_flag_bitsILi8EEENSR_INS5_IJNSA_ILi8EEESG_EEENS5_IJSG_SC_EEEEEEEvNS4_8identityENS4_18SM100_TMA_2SM_LOADES19_vS1A_EENS_8epilogue10collective18CollectiveEpilogueINS1D_23Sm100TmaWarpSpecializedILi1ELi1ELi64ELb0ELb0EEEJNS5_IJNSA_ILi128EEESG_SG_EEENS5_IJNSR_IS1I_SC_EENSR_ISG_SC_EEEEEaSI_aSI_NS1D_6fusion15FusionCallbacksIS1H_NS1N_17LinearCombinationIaiaiLNS_15FloatRoundStyleE2EEES1J_S1M_JEEENS4_5SM1004TMEM4LOAD26SM100_TMEM_LOAD_32dp32b64xENS4_13SM90_TMA_LOADES19_NS4_39AutoVectorizingCopyWithAssumedAlignmentILi128EEENS4_14SM90_TMA_STOREES19_S1Z_S1Z_EEEvvEEEEvNT_6ParamsE --------------------------
	.section	.nv.shared._ZN7cutlass13device_kernelINS_4gemm6kernel13GemmUniversalIN4cute5tupleIJiiiiEEENS1_10collective13CollectiveMmaINS1_35MainloopSm100TmaUmmaWarpSpecializedILi4ELi2ELi4ENS5_IJNS4_1CILi2EEESB_NSA_ILi1EEEEEEEENS5_IJNSA_ILi256EEENSA_ILi64EEESG_EEEaNS5_IJlSC_lEEEaSI_NS4_8TiledMMAINS4_8MMA_AtomIJNS4_21SM100_MMA_S8_2x1SM_SSIaaiLi256ELi64ELNS4_4UMMA5MajorE0ELSN_0ELNSM_8SaturateE0EEEEEENS4_6LayoutINS5_IJSC_SC_SC_EEENS5_IJNSA_ILi0EEEST_ST_EEEEENS5_IJNS4_10UnderscoreESW_SW_EEEEENS4_28SM100_TMA_2SM_LOAD_MULTICASTENS4_14ComposedLayoutINS4_7SwizzleILi2ELi4ELi3EEENS4_18smem_ptr_flag_bitsILi8EEENSR_INS5_IJNSA_ILi8EEESG_EEENS5_IJSG_SC_EEEEEEEvNS4_8identityENS4_18SM100_TMA_2SM_LOADES19_vS1A_EENS_8epilogue10collective18CollectiveEpilogueINS1D_23Sm100TmaWarpSpecializedILi1ELi1ELi64ELb0ELb0EEEJNS5_IJNSA_ILi128EEESG_SG_EEENS5_IJNSR_IS1I_SC_EENSR_ISG_SC_EEEEEaSI_aSI_NS1D_6fusion15FusionCallbacksIS1H_NS1N_17LinearCombinationIaiaiLNS_15FloatRoundStyleE2EEES1J_S1M_JEEENS4_5SM1004TMEM4LOAD26SM100_TMEM_LOAD_32dp32b64xENS4_13SM90_TMA_LOADES19_NS4_39AutoVectorizingCopyWithAssumedAlignmentILi128EEENS4_14SM90_TMA_STOREES19_S1Z_S1Z_EEEvvEEEEvNT_6ParamsE,"aw",@nobits
	.sectionflags	@""
	.align	16
	.zero		1024


//--------------------- .nv.shared.reserved.0     --------------------------
	.section	.nv.shared.reserved.0,"aw",@nobits
	.weak		__nv_reservedSMEM_offset_0_alias
	.size		__nv_reservedSMEM_offset_0_alias, 0, 64
	.other		__nv_reservedSMEM_offset_0_alias,@"STO_CUDA_RESERVED_SHARED STV_DEFAULT"
__nv_reservedSMEM_offset_0_alias:
	.zero		0
.nv.shared.reserved.0:
	.zero		64
	.weak		__nv_reservedSMEM_tcgen05_partition
	.type		__nv_reservedSMEM_tcgen05_partition,@object
	.size		__nv_reservedSMEM_tcgen05_partition,(.L_0 - __nv_reservedSMEM_tcgen05_partition)
__nv_reservedSMEM_tcgen05_partition:
	.zero		32
.L_0:


//--------------------- .nv.global                --------------------------
	.section	.nv.global,"aw",@nobits
.nv.global:
	.type		_ZN39_INTERNAL_b72311b4_4_k_cu_7fd94447_95164cute1_E,@object
	.size		_ZN39_INTERNAL_b72311b4_4_k_cu_7fd94447_95164cute1_E,(_ZN39_INTERNAL_b72311b4_4_k_cu_7fd94447_95164cuda3std3__45__cpo6cbeginE - _ZN39_INTERNAL_b72311b4_4_k_cu_7fd94447_95164cute1_E)
_ZN39_INTERNAL_b72311b4_4_k_cu_7fd94447_95164cute1_E:
	.zero		1
	.type		_ZN39_INTERNAL_b72311b4_4_k_cu_7fd94447_95164cuda3std3__45__cpo6cbeginE,@object
	.size		_ZN39_INTERNAL_b72311b4_4_k_cu_7fd94447_95164cuda3std3__45__cpo6cbeginE,(_ZN39_INTERNAL_b72311b4_4_k_cu_7fd94447_95164cuda3std3__48in_placeE - _ZN39_INTERNAL_b72311b4_4_k_cu_7fd94447_95164cuda3std3__45__cpo6cbeginE)
_ZN39_INTERNAL_b72311b4_4_k_cu_7fd94447_95164cuda3std3__45__cpo6cbeginE:
	.zero		1
	.type		_ZN39_INTERNAL_b72311b4_4_k_cu_7fd94447_95164cuda3std3__48in_placeE,@object
	.size		_ZN39_INTERNAL_b72311b4_4_k_cu_7fd94447_95164cuda3std3__48in_placeE,(_ZN39_INTERNAL_b72311b4_4_k_cu_7fd94447_95164cuda3std6ranges3__45__cpo9iter_moveE - _ZN39_INTERNAL_b72311b4_4_k_cu_7fd94447_95164cuda3std3__48in_placeE)
_ZN39_INTERNAL_b72311b4_4_k_cu_7fd94447_95164cuda3std3__48in_placeE:
	.zero		1
	.type		_ZN39_INTERNAL_b72311b4_4_k_cu_7fd94447_95164cuda3std6ranges3__45__cpo9iter_moveE,@object
	.size		_ZN39_INTERNAL_b72311b4_4_k_cu_7fd94447_95164cuda3std6ranges3__45__cpo9iter_moveE,(_ZN39_INTERNAL_b72311b4_4_k_cu_7fd94447_95164cuda3std3__45__cpo5beginE - _ZN39_INTERNAL_b72311b4_4_k_cu_7fd94447_95164cuda3std6ranges3__45__cpo9iter_moveE)
_ZN39_INTERNAL_b72311b4_4_k_cu_7fd94447_95164cuda3std6ranges3__45__cpo9iter_moveE:
	.zero		1
	.type		_ZN39_INTERNAL_b72311b4_4_k_cu_7fd94447_95164cuda3std3__45__cpo5beginE,@object
	.size		_ZN39_INTERNAL_b72311b4_4_k_cu_7fd94447_95164cuda3std3__45__cpo5beginE,(_ZN39_INTERNAL_b72311b4_4_k_cu_7fd94447_95164cuda3std3__441_GLOBAL__N__b72311b4_4_k_cu_7fd94447_95166ignoreE - _ZN39_INTERNAL_b72311b4_4_k_cu_7fd94447_95164cuda3std3__45__cpo5beginE)
_ZN39_INTERNAL_b72311b4_4_k_cu_7fd94447_95164cuda3std3__45__cpo5beginE:
	.zero		1
	.type		_ZN39_INTERNAL_b72311b4_4_k_cu_7fd94447_95164cuda3std3__441_GLOBAL__N__b72311b4_4_k_cu_7fd94447_95166ignoreE,@object
	.size		_ZN39_INTERNAL_b72311b4_4_k_cu_7fd94447_95164cuda3std3__441_GLOBAL__N__b72311b4_4_k_cu_7fd94447_95166ignoreE,(_ZN39_INTERNAL_b72311b4_4_k_cu_7fd94447_95164cute7productE - _ZN39_INTERNAL_b72311b4_4_k_cu_7fd94447_95164cuda3std3__441_GLOBAL__N__b72311b4_4_k_cu_7fd94447_95166ignoreE)
_ZN39_INTERNAL_b72311b4_4_k_cu_7fd94447_95164cuda3std3__441_GLOBAL__N__b72311b4_4_k_cu_7fd94447_95166ignoreE:
	.zero		1
	.type		_ZN39_INTERNAL_b72311b4_4_k_cu_7fd94447_95164cute7productE,@object
	.size		_ZN39_INTERNAL_b72311b4_4_k_cu_7fd94447_95164cute7productE,(_ZN39_INTERNAL_b72311b4_4_k_cu_7fd94447_95164cuda3std3__45__cpo3endE - _ZN39_INTERNAL_b72311b4_4_k_cu_7fd94447_95164cute7productE)
_ZN39_INTERNAL_b72311b4_4_k_cu_7fd94447_95164cute7productE:
	.zero		1
	.type		_ZN39_INTERNAL_b72311b4_4_k_cu_7fd94447_95164cuda3std3__45__cpo3endE,@object
	.size		_ZN39_INTERNAL_b72311b4_4_k_cu_7fd94447_95164cuda3std3__45__cpo3endE,(_ZN39_INTERNAL_b72311b4_4_k_cu_7fd94447_95164cuda3std3__419piecewise_constructE - _ZN39_INTERNAL_b72311b4_4_k_cu_7fd94447_95164cuda3std3__45__cpo3endE)
_ZN39_INTERNAL_b72311b4_4_k_cu_7fd94447_95164cuda3std3__45__cpo3endE:
	.zero		1
	.type		_ZN39_INTERNAL_b72311b4_4_k_cu_7fd94447_95164cuda3std3__419piecewise_constructE,@object
	.size		_ZN39_INTERNAL_b72311b4_4_k_cu_7fd94447_95164cuda3std3__419piecewise_constructE,(_ZN39_INTERNAL_b72311b4_4_k_cu_7fd94447_95164cuda3std3__45__cpo4cendE - _ZN39_INTERNAL_b72311b4_4_k_cu_7fd94447_95164cuda3std3__419piecewise_constructE)
_ZN39_INTERNAL_b72311b4_4_k_cu_7fd94447_95164cuda3std3__419piecewise_constructE:
	.zero		1
	.type		_ZN39_INTERNAL_b72311b4_4_k_cu_7fd94447_95164cuda3std3__45__cpo4cendE,@object
	.size		_ZN39_INTERNAL_b72311b4_4_k_cu_7fd94447_95164cuda3std3__45__cpo4cendE,(_ZN39_INTERNAL_b72311b4_4_k_cu_7fd94447_95164cuda3std6ranges3__45__cpo4swapE - _ZN39_INTERNAL_b72311b4_4_k_cu_7fd94447_95164cuda3std3__45__cpo4cendE)
_ZN39_INTERNAL_b72311b4_4_k_cu_7fd94447_95164cuda3std3__45__cpo4cendE:
	.zero		1
	.type		_ZN39_INTERNAL_b72311b4_4_k_cu_7fd94447_95164cuda3std6ranges3__45__cpo4swapE,@object
	.size		_ZN39_INTERNAL_b72311b4_4_k_cu_7fd94447_95164cuda3std6ranges3__45__cpo4swapE,(.L_10 - _ZN39_INTERNAL_b72311b4_4_k_cu_7fd94447_95164cuda3std6ranges3__45__cpo4swapE)
_ZN39_INTERNAL_b72311b4_4_k_cu_7fd94447_95164cuda3std6ranges3__45__cpo4swapE:
	.zero		1
.L_10:


//--------------------- .nv.constant0._ZN7cutlass13device_kernelINS_4gemm6kernel13GemmUniversalIN4cute5tupleIJiiiiEEENS1_10collective13CollectiveMmaINS1_35MainloopSm100TmaUmmaWarpSpecializedILi4ELi2ELi4ENS5_IJNS4_1CILi2EEESB_NSA_ILi1EEEEEEEENS5_IJNSA_ILi256EEENSA_ILi64EEESG_EEEaNS5_IJlSC_lEEEaSI_NS4_8TiledMMAINS4_8MMA_AtomIJNS4_21SM100_MMA_S8_2x1SM_SSIaaiLi256ELi64ELNS4_4UMMA5MajorE0ELSN_0ELNSM_8SaturateE0EEEEEENS4_6LayoutINS5_IJSC_SC_SC_EEENS5_IJNSA_ILi0EEEST_ST_EEEEENS5_IJNS4_10UnderscoreESW_SW_EEEEENS4_28SM100_TMA_2SM_LOAD_MULTICASTENS4_14ComposedLayoutINS4_7SwizzleILi2ELi4ELi3EEENS4_18smem_ptr_flag_bitsILi8EEENSR_INS5_IJNSA_ILi8EEESG_EEENS5_IJSG_SC_EEEEEEEvNS4_8identityENS4_18SM100_TMA_2SM_LOADES19_vS1A_EENS_8epilogue10collective18CollectiveEpilogueINS1D_23Sm100TmaWarpSpecializedILi1ELi1ELi64ELb0ELb0EEEJNS5_IJNSA_ILi128EEESG_SG_EEENS5_IJNSR_IS1I_SC_EENSR_ISG_SC_EEEEEaSI_aSI_NS1D_6fusion15FusionCallbacksIS1H_NS1N_17LinearCombinationIaiaiLNS_15FloatRoundStyleE2EEES1J_S1M_JEEENS4_5SM1004TMEM4LOAD26SM100_TMEM_LOAD_32dp32b64xENS4_13SM90_TMA_LOADES19_NS4_39AutoVectorizingCopyWithAssumedAlignmentILi128EEENS4_14SM90_TMA_STOREES19_S1Z_S1Z_EEEvvEEEEvNT_6ParamsE --------------------------
	.section	.nv.constant0._ZN7cutlass13device_kernelINS_4gemm6kernel13GemmUniversalIN4cute5tupleIJiiiiEEENS1_10collective13CollectiveMmaINS1_35MainloopSm100TmaUmmaWarpSpecializedILi4ELi2ELi4ENS5_IJNS4_1CILi2EEESB_NSA_ILi1EEEEEEEENS5_IJNSA_ILi256EEENSA_ILi64EEESG_EEEaNS5_IJlSC_lEEEaSI_NS4_8TiledMMAINS4_8MMA_AtomIJNS4_21SM100_MMA_S8_2x1SM_SSIaaiLi256ELi64ELNS4_4UMMA5MajorE0ELSN_0ELNSM_8SaturateE0EEEEEENS4_6LayoutINS5_IJSC_SC_SC_EEENS5_IJNSA_ILi0EEEST_ST_EEEEENS5_IJNS4_10UnderscoreESW_SW_EEEEENS4_28SM100_TMA_2SM_LOAD_MULTICASTENS4_14ComposedLayoutINS4_7SwizzleILi2ELi4ELi3EEENS4_18smem_ptr_flag_bitsILi8EEENSR_INS5_IJNSA_ILi8EEESG_EEENS5_IJSG_SC_EEEEEEEvNS4_8identityENS4_18SM100_TMA_2SM_LOADES19_vS1A_EENS_8epilogue10collective18CollectiveEpilogueINS1D_23Sm100TmaWarpSpecializedILi1ELi1ELi64ELb0ELb0EEEJNS5_IJNSA_ILi128EEESG_SG_EEENS5_IJNSR_IS1I_SC_EENSR_ISG_SC_EEEEEaSI_aSI_NS1D_6fusion15FusionCallbacksIS1H_NS1N_17LinearCombinationIaiaiLNS_15FloatRoundStyleE2EEES1J_S1M_JEEENS4_5SM1004TMEM4LOAD26SM100_TMEM_LOAD_32dp32b64xENS4_13SM90_TMA_LOADES19_NS4_39AutoVectorizingCopyWithAssumedAlignmentILi128EEENS4_14SM90_TMA_STOREES19_S1Z_S1Z_EEEvvEEEEvNT_6ParamsE,"a",@progbits
	.sectionflags	@""
	.align	4
.nv.constant0._ZN7cutlass13device_kernelINS_4gemm6kernel13GemmUniversalIN4cute5tupleIJiiiiEEENS1_10collective13CollectiveMmaINS1_35MainloopSm100TmaUmmaWarpSpecializedILi4ELi2ELi4ENS5_IJNS4_1CILi2EEESB_NSA_ILi1EEEEEEEENS5_IJNSA_ILi256EEENSA_ILi64EEESG_EEEaNS5_IJlSC_lEEEaSI_NS4_8TiledMMAINS4_8MMA_AtomIJNS4_21SM100_MMA_S8_2x1SM_SSIaaiLi256ELi64ELNS4_4UMMA5MajorE0ELSN_0ELNSM_8SaturateE0EEEEEENS4_6LayoutINS5_IJSC_SC_SC_EEENS5_IJNSA_ILi0EEEST_ST_EEEEENS5_IJNS4_10UnderscoreESW_SW_EEEEENS4_28SM100_TMA_2SM_LOAD_MULTICASTENS4_14ComposedLayoutINS4_7SwizzleILi2ELi4ELi3EEENS4_18smem_ptr_flag_bitsILi8EEENSR_INS5_IJNSA_ILi8EEESG_EEENS5_IJSG_SC_EEEEEEEvNS4_8identityENS4_18SM100_TMA_2SM_LOADES19_vS1A_EENS_8epilogue10collective18CollectiveEpilogueINS1D_23Sm100TmaWarpSpecializedILi1ELi1ELi64ELb0ELb0EEEJNS5_IJNSA_ILi128EEESG_SG_EEENS5_IJNSR_IS1I_SC_EENSR_ISG_SC_EEEEEaSI_aSI_NS1D_6fusion15FusionCallbacksIS1H_NS1N_17LinearCombinationIaiaiLNS_15FloatRoundStyleE2EEES1J_S1M_JEEENS4_5SM1004TMEM4LOAD26SM100_TMEM_LOAD_32dp32b64xENS4_13SM90_TMA_LOADES19_NS4_39AutoVectorizingCopyWithAssumedAlignmentILi128EEENS4_14SM90_TMA_STOREES19_S1Z_S1Z_EEEvvEEEEvNT_6ParamsE:
	.zero		2944


//--------------------- SYMBOLS --------------------------

	.type		.nv.reservedSmem.offset0,@object
	.size		.nv.reservedSmem.offset0,0x4
	.type		.nv.reservedSmem.cap,@object
	.size		.nv.reservedSmem.cap,0x4
	.type		__assertfail,@function
